//
// Generated by NVIDIA NVVM Compiler
//
// Compiler Build ID: CL-36424714
// Cuda compilation tools, release 13.0, V13.0.88
// Based on NVVM 20.0.0
//

.version 9.0
.target sm_100
.address_size 64

	// .globl	medianKernel

.visible .entry medianKernel(
	.param .u32 medianKernel_param_0,
	.param .u32 medianKernel_param_1,
	.param .u64 .ptr .align 1 medianKernel_param_2,
	.param .u32 medianKernel_param_3,
	.param .u32 medianKernel_param_4,
	.param .u64 .ptr .align 1 medianKernel_param_5,
	.param .u32 medianKernel_param_6,
	.param .u64 .ptr .align 1 medianKernel_param_7,
	.param .u32 medianKernel_param_8,
	.param .u32 medianKernel_param_9,
	.param .u64 .ptr .align 1 medianKernel_param_10,
	.param .u32 medianKernel_param_11
)
{
	.reg .pred 	%p<127>;
	.reg .b16 	%rs<72>;
	.reg .b32 	%r<486>;
	.reg .b32 	%f<411>;
	.reg .b64 	%rd<172>;

	ld.param.u32 	%r191, [medianKernel_param_0];
	ld.param.u32 	%r192, [medianKernel_param_1];
	ld.param.u64 	%rd38, [medianKernel_param_2];
	ld.param.u32 	%r193, [medianKernel_param_4];
	ld.param.u64 	%rd39, [medianKernel_param_5];
	ld.param.u32 	%r194, [medianKernel_param_6];
	ld.param.u64 	%rd40, [medianKernel_param_7];
	ld.param.u32 	%r411, [medianKernel_param_9];
	ld.param.u64 	%rd41, [medianKernel_param_10];
	ld.param.u32 	%r196, [medianKernel_param_11];
	cvta.to.global.u64 	%rd1, %rd41;
	cvta.to.global.u64 	%rd2, %rd40;
	cvta.to.global.u64 	%rd3, %rd38;
	cvta.to.global.u64 	%rd4, %rd39;
	mov.u32 	%r197, %ctaid.x;
	mov.u32 	%r198, %ntid.x;
	mov.u32 	%r199, %tid.x;
	mad.lo.s32 	%r412, %r197, %r198, %r199;
	mov.u32 	%r200, %nctaid.x;
	mul.lo.s32 	%r2, %r198, %r200;
	setp.ge.s32 	%p1, %r412, %r191;
	@%p1 bra 	$L__BB0_119;
	shl.b32 	%r202, %r192, 1;
	not.b32 	%r3, %r202;
	or.b32  	%r4, %r202, 1;
	div.s32 	%r5, %r194, %r193;
	sub.s32 	%r6, %r4, %r192;
	shr.u32 	%r203, %r6, 31;
	add.s32 	%r204, %r6, %r203;
	shr.s32 	%r205, %r204, 1;
	add.s32 	%r7, %r205, -1;
	mul.wide.s32 	%rd42, %r193, 4;
	add.s64 	%rd5, %rd2, %rd42;
	mad.lo.s32 	%r8, %r412, %r202, %r412;
	mad.lo.s32 	%r9, %r2, %r202, %r2;
	add.s32 	%r10, %r8, %r202;
	add.s32 	%r410, %r4, %r8;
	mul.lo.s32 	%r12, %r412, %r3;
	mul.lo.s32 	%r13, %r2, %r3;
	cvt.u16.u32 	%rs27, %r192;
	shl.b16 	%rs28, %rs27, 1;
	xor.b16  	%rs29, %rs28, 7;
	cvt.u16.u32 	%rs30, %r412;
	mul.lo.s16 	%rs1, %rs29, %rs30;
	add.s16 	%rs31, %rs28, 3;
	mul.lo.s16 	%rs2, %rs31, %rs30;
	mov.b32 	%r409, 0;
	mov.b16 	%rs58, 0;
	mov.u16 	%rs59, %rs58;
$L__BB0_2:
	setp.lt.s32 	%p2, %r193, 1;
	mul.lo.s32 	%r206, %r9, %r409;
	add.s32 	%r18, %r10, %r206;
	cvt.u16.u32 	%rs32, %r13;
	mad.lo.s16 	%rs33, %rs58, %rs32, %rs2;
	add.s32 	%r207, %r8, %r206;
	add.s32 	%r19, %r207, 1;
	max.s32 	%r20, %r18, %r19;
	cvt.u16.u32 	%rs34, %r20;
	add.s16 	%rs5, %rs33, %rs34;
	mul.lo.s32 	%r21, %r412, %r4;
	add.s32 	%r22, %r21, %r192;
	mul.lo.s32 	%r23, %r412, %r193;
	add.s32 	%r24, %r23, %r193;
	mov.u64 	%rd171, %rd2;
	mov.u32 	%r413, %r23;
	@%p2 bra 	$L__BB0_3;
	bra.uni 	$L__BB0_120;
$L__BB0_3:
	setp.lt.s32 	%p4, %r192, 0;
	mov.u32 	%r414, %r21;
	mov.u32 	%r415, %r23;
	@%p4 bra 	$L__BB0_4;
	bra.uni 	$L__BB0_5;
$L__BB0_4:
	mul.wide.s32 	%rd49, %r21, 4;
	add.s64 	%rd8, %rd3, %rd49;
	mov.b32 	%r417, 0;
	bra.uni 	$L__BB0_16;
$L__BB0_5:
	mul.wide.s32 	%rd45, %r415, 4;
	add.s64 	%rd46, %rd4, %rd45;
	ld.global.f32 	%f73, [%rd46];
	mul.wide.s32 	%rd47, %r414, 4;
	add.s64 	%rd48, %rd3, %rd47;
	st.global.f32 	[%rd48], %f73;
	add.s32 	%r30, %r414, 1;
	add.s32 	%r415, %r415, %r411;
	setp.lt.s32 	%p5, %r414, %r22;
	mov.u32 	%r414, %r30;
	@%p5 bra 	$L__BB0_5;
	bra.uni 	$L__BB0_4;
$L__BB0_6:
	setp.eq.s32 	%p13, %r36, 0;
	@%p13 bra 	$L__BB0_15;
	mul.wide.s32 	%rd51, %r418, 4;
	add.s64 	%rd9, %rd3, %rd51;
	ld.global.f32 	%f1, [%rd9];
	ld.global.f32 	%f387, [%rd9+4];
	setp.leu.f32 	%p14, %f1, %f387;
	@%p14 bra 	$L__BB0_9;
	st.global.f32 	[%rd9], %f387;
	st.global.f32 	[%rd9+4], %f1;
	mov.b16 	%rs66, 1;
	mov.f32 	%f387, %f1;
$L__BB0_9:
	setp.eq.s32 	%p15, %r36, 1;
	@%p15 bra 	$L__BB0_15;
	ld.global.f32 	%f388, [%rd9+8];
	setp.leu.f32 	%p16, %f387, %f388;
	@%p16 bra 	$L__BB0_12;
	st.global.f32 	[%rd9+4], %f388;
	st.global.f32 	[%rd9+8], %f387;
	mov.b16 	%rs66, 1;
	mov.f32 	%f388, %f387;
$L__BB0_12:
	setp.eq.s32 	%p17, %r36, 2;
	@%p17 bra 	$L__BB0_15;
	ld.global.f32 	%f6, [%rd9+12];
	setp.leu.f32 	%p18, %f388, %f6;
	@%p18 bra 	$L__BB0_15;
	st.global.f32 	[%rd9+8], %f6;
	st.global.f32 	[%rd9+12], %f388;
	mov.b16 	%rs66, 1;
$L__BB0_15:
	and.b16  	%rs45, %rs66, 255;
	setp.eq.s16 	%p19, %rs45, 0;
	add.s32 	%r417, %r417, 1;
	@%p19 bra 	$L__BB0_28;
$L__BB0_16:
	sub.s32 	%r35, %r192, %r417;
	sub.s32 	%r209, %r22, %r417;
	setp.ge.s32 	%p6, %r21, %r209;
	@%p6 bra 	$L__BB0_28;
	and.b32  	%r36, %r35, 3;
	sub.s32 	%r210, %r417, %r192;
	setp.gt.u32 	%p7, %r210, -4;
	mov.b16 	%rs66, 0;
	mov.u32 	%r418, %r21;
	@%p7 bra 	$L__BB0_6;
	and.b32  	%r37, %r35, -4;
	ld.global.f32 	%f389, [%rd8];
	mov.b32 	%r419, 0;
	mov.b16 	%rs66, 0;
	mov.u32 	%r418, %r21;
$L__BB0_19:
	mul.wide.s32 	%rd50, %r418, 4;
	add.s64 	%rd10, %rd3, %rd50;
	ld.global.f32 	%f390, [%rd10+4];
	setp.leu.f32 	%p8, %f389, %f390;
	@%p8 bra 	$L__BB0_21;
	st.global.f32 	[%rd10], %f390;
	st.global.f32 	[%rd10+4], %f389;
	mov.b16 	%rs66, 1;
	mov.f32 	%f390, %f389;
$L__BB0_21:
	ld.global.f32 	%f391, [%rd10+8];
	setp.leu.f32 	%p9, %f390, %f391;
	@%p9 bra 	$L__BB0_23;
	st.global.f32 	[%rd10+4], %f391;
	st.global.f32 	[%rd10+8], %f390;
	mov.b16 	%rs66, 1;
	mov.f32 	%f391, %f390;
$L__BB0_23:
	ld.global.f32 	%f392, [%rd10+12];
	setp.leu.f32 	%p10, %f391, %f392;
	@%p10 bra 	$L__BB0_25;
	st.global.f32 	[%rd10+8], %f392;
	st.global.f32 	[%rd10+12], %f391;
	mov.b16 	%rs66, 1;
	mov.f32 	%f392, %f391;
$L__BB0_25:
	add.s32 	%r418, %r418, 4;
	ld.global.f32 	%f389, [%rd10+16];
	setp.leu.f32 	%p11, %f392, %f389;
	@%p11 bra 	$L__BB0_27;
	st.global.f32 	[%rd10+12], %f389;
	st.global.f32 	[%rd10+16], %f392;
	mov.b16 	%rs66, 1;
	mov.f32 	%f389, %f392;
$L__BB0_27:
	add.s32 	%r419, %r419, 4;
	setp.eq.s32 	%p12, %r419, %r37;
	@%p12 bra 	$L__BB0_6;
	bra.uni 	$L__BB0_19;
$L__BB0_28:
	ld.global.f32 	%f74, [%rd2];
	mul.wide.s32 	%rd52, %r23, 4;
	add.s64 	%rd11, %rd4, %rd52;
	ld.global.f32 	%f75, [%rd11];
	mul.wide.s32 	%rd53, %r7, 4;
	add.s64 	%rd54, %rd8, %rd53;
	ld.global.f32 	%f76, [%rd54];
	sub.f32 	%f77, %f75, %f76;
	mul.f32 	%f78, %f74, %f77;
	cvt.rzi.s32.f32 	%r212, %f78;
	mul.wide.s32 	%rd55, %r412, 4;
	add.s64 	%rd56, %rd1, %rd55;
	st.global.u32 	[%rd56], %r212;
	ld.global.f32 	%f399, [%rd54];
	max.s32 	%r213, %r212, 0;
	st.global.u32 	[%rd56], %r213;
	mul.lo.s32 	%r42, %r5, %r411;
	add.s32 	%r436, %r412, %r42;
	add.s32 	%r437, %r23, %r411;
	add.s32 	%r45, %r22, %r192;
	setp.gt.s32 	%p20, %r414, %r45;
	mov.u32 	%r429, %r6;
	mov.u32 	%r438, %r411;
	@%p20 bra 	$L__BB0_43;
	mul.lo.s32 	%r46, %r411, %r192;
	cvt.rn.f32.s32 	%f18, %r411;
	add.s32 	%r214, %r411, -1;
	and.b32  	%r47, %r214, 3;
	and.b32  	%r48, %r214, -4;
	mov.u32 	%r426, %r412;
	mov.u32 	%r438, %r411;
	mov.u32 	%r429, %r6;
$L__BB0_30:
	mov.u32 	%r64, %r426;
	mov.u32 	%r426, %r436;
	add.s32 	%r215, %r437, %r46;
	mul.wide.s32 	%rd57, %r215, 4;
	add.s64 	%rd58, %rd4, %rd57;
	ld.global.f32 	%f396, [%rd58];
	mul.wide.s32 	%rd59, %r414, 4;
	add.s64 	%rd60, %rd3, %rd59;
	st.global.f32 	[%rd60], %f396;
	mov.u32 	%r430, %r414;
$L__BB0_31:
	add.s32 	%r69, %r430, -1;
	mul.wide.s32 	%rd61, %r430, 4;
	add.s64 	%rd13, %rd3, %rd61;
	ld.global.f32 	%f24, [%rd13+-4];
	setp.leu.f32 	%p21, %f24, %f396;
	mov.f32 	%f397, %f24;
	@%p21 bra 	$L__BB0_33;
	ld.global.f32 	%f397, [%rd13];
	st.global.f32 	[%rd13], %f24;
	st.global.f32 	[%rd13+-4], %f397;
$L__BB0_33:
	setp.gt.f32 	%p22, %f24, %f396;
	setp.ne.s32 	%p23, %r69, %r21;
	and.pred  	%p24, %p23, %p22;
	mov.f32 	%f396, %f397;
	mov.u32 	%r430, %r69;
	@%p24 bra 	$L__BB0_31;
	setp.lt.s32 	%p25, %r411, 2;
	mul.wide.s32 	%rd62, %r438, 4;
	add.s64 	%rd63, %rd2, %rd62;
	ld.global.f32 	%f79, [%rd63];
	add.s64 	%rd64, %rd11, %rd62;
	ld.global.f32 	%f80, [%rd64];
	shr.u32 	%r216, %r429, 31;
	add.s32 	%r217, %r429, %r216;
	shr.s32 	%r218, %r217, 1;
	mul.wide.s32 	%rd65, %r218, 4;
	add.s64 	%rd14, %rd8, %rd65;
	ld.global.f32 	%f81, [%rd14+-4];
	and.b32  	%r219, %r217, -2;
	sub.s32 	%r220, %r429, %r219;
	cvt.rn.f32.s32 	%f27, %r220;
	mul.wide.s32 	%rd66, %r220, 4;
	add.s64 	%rd15, %rd14, %rd66;
	ld.global.f32 	%f82, [%rd15+-4];
	fma.rn.f32 	%f83, %f82, %f27, %f81;
	add.s32 	%r221, %r220, 1;
	cvt.rn.f32.u32 	%f28, %r221;
	div.rn.f32 	%f84, %f83, %f28;
	sub.f32 	%f85, %f80, %f84;
	mul.f32 	%f86, %f79, %f85;
	cvt.rzi.s32.f32 	%r222, %f86;
	mul.wide.s32 	%rd67, %r426, 4;
	add.s64 	%rd68, %rd1, %rd67;
	max.s32 	%r223, %r222, 0;
	st.global.u32 	[%rd68], %r223;
	ld.global.f32 	%f87, [%rd14+-4];
	ld.global.f32 	%f88, [%rd15+-4];
	fma.rn.f32 	%f89, %f88, %f27, %f87;
	div.rn.f32 	%f90, %f89, %f28;
	sub.f32 	%f91, %f90, %f399;
	div.rn.f32 	%f29, %f91, %f18;
	@%p25 bra 	$L__BB0_42;
	add.s32 	%r225, %r411, -2;
	setp.lt.u32 	%p26, %r225, 3;
	sub.s32 	%r70, %r438, %r411;
	mov.b32 	%r432, 1;
	@%p26 bra 	$L__BB0_38;
	mov.b32 	%r432, 1;
$L__BB0_37:
	add.s32 	%r227, %r70, %r432;
	mul.wide.s32 	%rd69, %r227, 4;
	add.s64 	%rd70, %rd2, %rd69;
	ld.global.f32 	%f92, [%rd70];
	add.s64 	%rd71, %rd11, %rd69;
	ld.global.f32 	%f93, [%rd71];
	sub.f32 	%f94, %f93, %f399;
	cvt.rn.f32.u32 	%f95, %r432;
	fma.rn.f32 	%f96, %f29, %f95, %f94;
	mul.f32 	%f97, %f92, %f96;
	cvt.rzi.s32.f32 	%r228, %f97;
	mad.lo.s32 	%r229, %r432, %r5, %r64;
	mul.wide.s32 	%rd72, %r229, 4;
	add.s64 	%rd73, %rd1, %rd72;
	max.s32 	%r230, %r228, 0;
	st.global.u32 	[%rd73], %r230;
	add.s32 	%r231, %r432, 1;
	ld.global.f32 	%f98, [%rd70+4];
	ld.global.f32 	%f99, [%rd71+4];
	sub.f32 	%f100, %f99, %f399;
	cvt.rn.f32.u32 	%f101, %r231;
	fma.rn.f32 	%f102, %f29, %f101, %f100;
	mul.f32 	%f103, %f98, %f102;
	cvt.rzi.s32.f32 	%r232, %f103;
	mul.wide.s32 	%rd74, %r5, 4;
	add.s64 	%rd75, %rd73, %rd74;
	max.s32 	%r233, %r232, 0;
	st.global.u32 	[%rd75], %r233;
	add.s32 	%r234, %r432, 2;
	ld.global.f32 	%f104, [%rd70+8];
	ld.global.f32 	%f105, [%rd71+8];
	sub.f32 	%f106, %f105, %f399;
	cvt.rn.f32.u32 	%f107, %r234;
	fma.rn.f32 	%f108, %f29, %f107, %f106;
	mul.f32 	%f109, %f104, %f108;
	cvt.rzi.s32.f32 	%r235, %f109;
	add.s64 	%rd76, %rd75, %rd74;
	max.s32 	%r236, %r235, 0;
	st.global.u32 	[%rd76], %r236;
	add.s32 	%r237, %r432, 3;
	ld.global.f32 	%f110, [%rd70+12];
	ld.global.f32 	%f111, [%rd71+12];
	sub.f32 	%f112, %f111, %f399;
	cvt.rn.f32.u32 	%f113, %r237;
	fma.rn.f32 	%f114, %f29, %f113, %f112;
	mul.f32 	%f115, %f110, %f114;
	cvt.rzi.s32.f32 	%r238, %f115;
	add.s64 	%rd77, %rd76, %rd74;
	max.s32 	%r239, %r238, 0;
	st.global.u32 	[%rd77], %r239;
	add.s32 	%r432, %r432, 4;
	setp.ne.s32 	%p27, %r237, %r48;
	@%p27 bra 	$L__BB0_37;
$L__BB0_38:
	setp.eq.s32 	%p28, %r47, 0;
	@%p28 bra 	$L__BB0_42;
	setp.eq.s32 	%p29, %r47, 1;
	add.s32 	%r240, %r70, %r432;
	mul.wide.s32 	%rd78, %r240, 4;
	add.s64 	%rd16, %rd2, %rd78;
	ld.global.f32 	%f116, [%rd16];
	add.s64 	%rd17, %rd11, %rd78;
	ld.global.f32 	%f117, [%rd17];
	sub.f32 	%f118, %f117, %f399;
	cvt.rn.f32.u32 	%f119, %r432;
	fma.rn.f32 	%f120, %f29, %f119, %f118;
	mul.f32 	%f121, %f116, %f120;
	cvt.rzi.s32.f32 	%r241, %f121;
	mad.lo.s32 	%r242, %r432, %r5, %r64;
	mul.wide.s32 	%rd79, %r242, 4;
	add.s64 	%rd18, %rd1, %rd79;
	max.s32 	%r243, %r241, 0;
	st.global.u32 	[%rd18], %r243;
	@%p29 bra 	$L__BB0_42;
	setp.eq.s32 	%p30, %r47, 2;
	add.s32 	%r244, %r432, 1;
	ld.global.f32 	%f122, [%rd16+4];
	ld.global.f32 	%f123, [%rd17+4];
	sub.f32 	%f124, %f123, %f399;
	cvt.rn.f32.u32 	%f125, %r244;
	fma.rn.f32 	%f126, %f29, %f125, %f124;
	mul.f32 	%f127, %f122, %f126;
	cvt.rzi.s32.f32 	%r245, %f127;
	mul.wide.s32 	%rd19, %r5, 4;
	add.s64 	%rd20, %rd18, %rd19;
	max.s32 	%r246, %r245, 0;
	st.global.u32 	[%rd20], %r246;
	@%p30 bra 	$L__BB0_42;
	add.s32 	%r247, %r432, 2;
	ld.global.f32 	%f128, [%rd16+8];
	ld.global.f32 	%f129, [%rd17+8];
	sub.f32 	%f130, %f129, %f399;
	cvt.rn.f32.u32 	%f131, %r247;
	fma.rn.f32 	%f132, %f29, %f131, %f130;
	mul.f32 	%f133, %f128, %f132;
	cvt.rzi.s32.f32 	%r248, %f133;
	add.s64 	%rd80, %rd20, %rd19;
	max.s32 	%r249, %r248, 0;
	st.global.u32 	[%rd80], %r249;
$L__BB0_42:
	ld.global.f32 	%f134, [%rd14];
	ld.global.f32 	%f135, [%rd15];
	fma.rn.f32 	%f136, %f135, %f27, %f134;
	div.rn.f32 	%f399, %f136, %f28;
	add.s32 	%r429, %r429, 1;
	add.s32 	%r414, %r414, 1;
	add.s32 	%r438, %r438, %r411;
	add.s32 	%r436, %r426, %r42;
	add.s32 	%r437, %r438, %r23;
	setp.eq.s32 	%p31, %r414, %r410;
	@%p31 bra 	$L__BB0_43;
	bra.uni 	$L__BB0_30;
$L__BB0_43:
	mul.lo.s32 	%r53, %r411, %r192;
	sub.s32 	%r54, %r24, %r53;
	setp.ge.s32 	%p32, %r437, %r54;
	@%p32 bra 	$L__BB0_62;
	cvt.u16.u32 	%rs46, %r20;
	cvt.u16.u32 	%rs47, %r13;
	mad.lo.s16 	%rs48, %rs59, %rs47, %rs1;
	add.s16 	%rs49, %rs48, %rs46;
	cvt.u32.u16 	%r250, %rs49;
	and.b32  	%r251, %r250, 7;
	mad.lo.s32 	%r252, %r13, %r409, %r20;
	add.s32 	%r253, %r252, %r12;
	shr.u32 	%r254, %r429, 31;
	add.s32 	%r255, %r429, %r254;
	shr.s32 	%r256, %r255, 1;
	mul.wide.s32 	%rd81, %r256, 4;
	add.s64 	%rd12, %rd8, %rd81;
	cvt.rn.f32.s32 	%f20, %r411;
	add.s32 	%r257, %r411, -1;
	and.b32  	%r55, %r253, 7;
	sub.s32 	%r56, %r8, %r252;
	and.b32  	%r57, %r253, -8;
	and.b32  	%r58, %r250, 3;
	and.b32  	%r59, %r257, 3;
	and.b32  	%r60, %r257, -4;
	add.s32 	%r61, %r251, -1;
$L__BB0_45:
	setp.lt.s32 	%p33, %r192, 1;
	mov.b32 	%r451, 0;
	@%p33 bra 	$L__BB0_57;
	setp.gt.u32 	%p34, %r56, -8;
	sub.s32 	%r261, %r437, %r53;
	mul.wide.s32 	%rd82, %r261, 4;
	add.s64 	%rd83, %rd4, %rd82;
	ld.global.f32 	%f34, [%rd83];
	mov.f32 	%f401, 0f42C80000;
	mov.b32 	%r451, 0;
	mov.u32 	%r444, %r21;
	@%p34 bra 	$L__BB0_49;
	mov.f32 	%f401, 0f42C80000;
	mov.b32 	%r451, 0;
	mov.u32 	%r444, %r21;
	mov.u32 	%r441, %r451;
$L__BB0_48:
	.pragma "nounroll";
	mul.wide.s32 	%rd84, %r444, 4;
	add.s64 	%rd85, %rd3, %rd84;
	ld.global.f32 	%f139, [%rd85];
	sub.f32 	%f140, %f34, %f139;
	abs.f32 	%f141, %f140;
	setp.lt.f32 	%p35, %f141, %f401;
	selp.f32 	%f142, %f141, %f401, %p35;
	selp.b32 	%r263, %r444, %r451, %p35;
	add.s32 	%r264, %r444, 1;
	ld.global.f32 	%f143, [%rd85+4];
	sub.f32 	%f144, %f34, %f143;
	abs.f32 	%f145, %f144;
	setp.lt.f32 	%p36, %f145, %f142;
	selp.f32 	%f146, %f145, %f142, %p36;
	selp.b32 	%r265, %r264, %r263, %p36;
	add.s32 	%r266, %r444, 2;
	ld.global.f32 	%f147, [%rd85+8];
	sub.f32 	%f148, %f34, %f147;
	abs.f32 	%f149, %f148;
	setp.lt.f32 	%p37, %f149, %f146;
	selp.f32 	%f150, %f149, %f146, %p37;
	selp.b32 	%r267, %r266, %r265, %p37;
	add.s32 	%r268, %r444, 3;
	ld.global.f32 	%f151, [%rd85+12];
	sub.f32 	%f152, %f34, %f151;
	abs.f32 	%f153, %f152;
	setp.lt.f32 	%p38, %f153, %f150;
	selp.f32 	%f154, %f153, %f150, %p38;
	selp.b32 	%r269, %r268, %r267, %p38;
	add.s32 	%r270, %r444, 4;
	ld.global.f32 	%f155, [%rd85+16];
	sub.f32 	%f156, %f34, %f155;
	abs.f32 	%f157, %f156;
	setp.lt.f32 	%p39, %f157, %f154;
	selp.f32 	%f158, %f157, %f154, %p39;
	selp.b32 	%r271, %r270, %r269, %p39;
	add.s32 	%r272, %r444, 5;
	ld.global.f32 	%f159, [%rd85+20];
	sub.f32 	%f160, %f34, %f159;
	abs.f32 	%f161, %f160;
	setp.lt.f32 	%p40, %f161, %f158;
	selp.f32 	%f162, %f161, %f158, %p40;
	selp.b32 	%r273, %r272, %r271, %p40;
	add.s32 	%r274, %r444, 6;
	ld.global.f32 	%f163, [%rd85+24];
	sub.f32 	%f164, %f34, %f163;
	abs.f32 	%f165, %f164;
	setp.lt.f32 	%p41, %f165, %f162;
	selp.f32 	%f166, %f165, %f162, %p41;
	selp.b32 	%r275, %r274, %r273, %p41;
	add.s32 	%r276, %r444, 7;
	ld.global.f32 	%f167, [%rd85+28];
	sub.f32 	%f168, %f34, %f167;
	abs.f32 	%f169, %f168;
	setp.lt.f32 	%p42, %f169, %f166;
	selp.f32 	%f401, %f169, %f166, %p42;
	selp.b32 	%r451, %r276, %r275, %p42;
	add.s32 	%r444, %r444, 8;
	add.s32 	%r441, %r441, 8;
	setp.ne.s32 	%p43, %r441, %r57;
	@%p43 bra 	$L__BB0_48;
$L__BB0_49:
	setp.eq.s32 	%p44, %r55, 0;
	@%p44 bra 	$L__BB0_57;
	setp.lt.u32 	%p45, %r61, 3;
	@%p45 bra 	$L__BB0_52;
	mul.wide.s32 	%rd86, %r444, 4;
	add.s64 	%rd87, %rd3, %rd86;
	ld.global.f32 	%f170, [%rd87];
	sub.f32 	%f171, %f34, %f170;
	abs.f32 	%f172, %f171;
	setp.lt.f32 	%p46, %f172, %f401;
	selp.f32 	%f173, %f172, %f401, %p46;
	selp.b32 	%r278, %r444, %r451, %p46;
	add.s32 	%r279, %r444, 1;
	ld.global.f32 	%f174, [%rd87+4];
	sub.f32 	%f175, %f34, %f174;
	abs.f32 	%f176, %f175;
	setp.lt.f32 	%p47, %f176, %f173;
	selp.f32 	%f177, %f176, %f173, %p47;
	selp.b32 	%r280, %r279, %r278, %p47;
	add.s32 	%r281, %r444, 2;
	ld.global.f32 	%f178, [%rd87+8];
	sub.f32 	%f179, %f34, %f178;
	abs.f32 	%f180, %f179;
	setp.lt.f32 	%p48, %f180, %f177;
	selp.f32 	%f181, %f180, %f177, %p48;
	selp.b32 	%r282, %r281, %r280, %p48;
	add.s32 	%r283, %r444, 3;
	ld.global.f32 	%f182, [%rd87+12];
	sub.f32 	%f183, %f34, %f182;
	abs.f32 	%f184, %f183;
	setp.lt.f32 	%p49, %f184, %f181;
	selp.f32 	%f401, %f184, %f181, %p49;
	selp.b32 	%r451, %r283, %r282, %p49;
	add.s32 	%r444, %r444, 4;
$L__BB0_52:
	setp.eq.s32 	%p50, %r58, 0;
	@%p50 bra 	$L__BB0_57;
	and.b16  	%rs50, %rs5, 3;
	setp.eq.s16 	%p51, %rs50, 1;
	@%p51 bra 	$L__BB0_55;
	mul.wide.s32 	%rd88, %r444, 4;
	add.s64 	%rd89, %rd3, %rd88;
	ld.global.f32 	%f185, [%rd89];
	sub.f32 	%f186, %f34, %f185;
	abs.f32 	%f187, %f186;
	setp.lt.f32 	%p52, %f187, %f401;
	selp.f32 	%f188, %f187, %f401, %p52;
	selp.b32 	%r285, %r444, %r451, %p52;
	add.s32 	%r286, %r444, 1;
	ld.global.f32 	%f189, [%rd89+4];
	sub.f32 	%f190, %f34, %f189;
	abs.f32 	%f191, %f190;
	setp.lt.f32 	%p53, %f191, %f188;
	selp.f32 	%f401, %f191, %f188, %p53;
	selp.b32 	%r451, %r286, %r285, %p53;
	add.s32 	%r444, %r444, 2;
$L__BB0_55:
	and.b16  	%rs51, %rs5, 1;
	setp.eq.b16 	%p54, %rs51, 1;
	not.pred 	%p55, %p54;
	@%p55 bra 	$L__BB0_57;
	mul.wide.s32 	%rd90, %r444, 4;
	add.s64 	%rd91, %rd3, %rd90;
	ld.global.f32 	%f192, [%rd91];
	sub.f32 	%f193, %f34, %f192;
	abs.f32 	%f194, %f193;
	setp.lt.f32 	%p56, %f194, %f401;
	selp.b32 	%r451, %r444, %r451, %p56;
$L__BB0_57:
	add.s32 	%r287, %r437, %r53;
	mul.wide.s32 	%rd92, %r287, 4;
	add.s64 	%rd93, %rd4, %rd92;
	ld.global.f32 	%f42, [%rd93];
	mul.wide.s32 	%rd94, %r451, 4;
	add.s64 	%rd21, %rd3, %rd94;
	st.global.f32 	[%rd21], %f42;
	setp.ne.s32 	%p57, %r451, %r21;
	@%p57 bra 	$L__BB0_67;
	@%p33 bra 	$L__BB0_80;
	ld.global.f32 	%f43, [%rd8];
	mov.u32 	%r452, %r21;
$L__BB0_60:
	mul.wide.s32 	%rd100, %r452, 4;
	add.s64 	%rd22, %rd3, %rd100;
	ld.global.f32 	%f44, [%rd22+4];
	setp.le.f32 	%p73, %f43, %f44;
	@%p73 bra 	$L__BB0_80;
	add.s32 	%r452, %r452, 1;
	st.global.f32 	[%rd22+4], %f43;
	st.global.f32 	[%rd22], %f44;
	setp.lt.s32 	%p74, %r452, %r45;
	@%p74 bra 	$L__BB0_60;
	bra.uni 	$L__BB0_80;
$L__BB0_62:
	add.s32 	%r483, %r429, -1;
	setp.ge.s32 	%p82, %r437, %r24;
	@%p82 bra 	$L__BB0_115;
	cvt.rn.f32.s32 	%f32, %r411;
	add.s32 	%r83, %r429, -2;
	add.s32 	%r84, %r429, -3;
	cvt.u16.u32 	%rs54, %r429;
	add.s16 	%rs16, %rs54, 6;
	xor.b16  	%rs17, %rs54, 2;
	add.s32 	%r319, %r411, -1;
	and.b32  	%r85, %r319, 3;
	and.b32  	%r86, %r319, -4;
	mov.b32 	%r458, 0;
	mov.b16 	%rs70, 0;
	mov.u16 	%rs71, %rs70;
$L__BB0_64:
	sub.s32 	%r133, %r83, %r458;
	add.s32 	%r321, %r45, %r3;
	add.s32 	%r322, %r321, %r483;
	setp.ge.s32 	%p83, %r21, %r322;
	mov.b32 	%r472, 0;
	@%p83 bra 	$L__BB0_98;
	sub.s32 	%r325, %r437, %r53;
	mul.wide.s32 	%rd121, %r325, 4;
	add.s64 	%rd122, %rd4, %rd121;
	ld.global.f32 	%f54, [%rd122];
	sub.s32 	%r326, %r84, %r458;
	setp.lt.u32 	%p84, %r326, 7;
	mov.f32 	%f409, 0f42C80000;
	mov.b32 	%r472, 0;
	mov.u32 	%r475, %r21;
	@%p84 bra 	$L__BB0_90;
	and.b32  	%r134, %r133, -8;
	mov.f32 	%f409, 0f42C80000;
	mov.b32 	%r472, 0;
	mov.u32 	%r475, %r21;
	mov.u32 	%r476, %r472;
	bra.uni 	$L__BB0_89;
$L__BB0_67:
	setp.ne.s32 	%p58, %r451, %r45;
	@%p58 bra 	$L__BB0_72;
	@%p33 bra 	$L__BB0_80;
	mul.wide.s32 	%rd97, %r45, 4;
	add.s64 	%rd98, %rd3, %rd97;
	ld.global.f32 	%f45, [%rd98];
	mov.u32 	%r453, %r45;
$L__BB0_70:
	mul.wide.s32 	%rd99, %r453, 4;
	add.s64 	%rd23, %rd3, %rd99;
	ld.global.f32 	%f46, [%rd23+-4];
	setp.ge.f32 	%p70, %f45, %f46;
	@%p70 bra 	$L__BB0_80;
	add.s32 	%r453, %r453, -1;
	st.global.f32 	[%rd23+-4], %f45;
	st.global.f32 	[%rd23], %f46;
	setp.gt.s32 	%p71, %r453, %r19;
	@%p71 bra 	$L__BB0_70;
	bra.uni 	$L__BB0_80;
$L__BB0_72:
	ld.global.f32 	%f404, [%rd21+4];
	setp.ge.f32 	%p59, %f42, %f404;
	@%p59 bra 	$L__BB0_74;
	ld.global.f32 	%f195, [%rd21+-4];
	setp.gtu.f32 	%p60, %f42, %f195;
	@%p60 bra 	$L__BB0_80;
$L__BB0_74:
	setp.leu.f32 	%p61, %f42, %f404;
	@%p61 bra 	$L__BB0_77;
$L__BB0_75:
	add.s32 	%r116, %r451, 1;
	mul.wide.s32 	%rd96, %r451, 4;
	add.s64 	%rd24, %rd3, %rd96;
	st.global.f32 	[%rd24+4], %f42;
	st.global.f32 	[%rd24], %f404;
	setp.eq.s32 	%p67, %r116, %r45;
	@%p67 bra 	$L__BB0_80;
	ld.global.f32 	%f404, [%rd24+8];
	setp.geu.f32 	%p68, %f42, %f404;
	mov.u32 	%r451, %r116;
	@%p68 bra 	$L__BB0_75;
	bra.uni 	$L__BB0_80;
$L__BB0_77:
	ld.global.f32 	%f196, [%rd21+-4];
	setp.geu.f32 	%p62, %f42, %f196;
	setp.le.s32 	%p63, %r451, %r19;
	or.pred  	%p64, %p62, %p63;
	@%p64 bra 	$L__BB0_80;
$L__BB0_78:
	mul.wide.s32 	%rd95, %r451, 4;
	add.s64 	%rd25, %rd3, %rd95;
	ld.global.f32 	%f50, [%rd25+-4];
	setp.geu.f32 	%p65, %f42, %f50;
	@%p65 bra 	$L__BB0_80;
	add.s32 	%r451, %r451, -1;
	st.global.f32 	[%rd25+-4], %f42;
	st.global.f32 	[%rd25], %f50;
	setp.gt.s32 	%p66, %r451, %r19;
	@%p66 bra 	$L__BB0_78;
$L__BB0_80:
	setp.lt.s32 	%p75, %r411, 2;
	mul.wide.s32 	%rd101, %r438, 4;
	add.s64 	%rd102, %rd2, %rd101;
	ld.global.f32 	%f197, [%rd102];
	mul.wide.s32 	%rd103, %r437, 4;
	add.s64 	%rd104, %rd4, %rd103;
	ld.global.f32 	%f198, [%rd104];
	ld.global.f32 	%f199, [%rd12];
	sub.f32 	%f200, %f198, %f199;
	mul.f32 	%f201, %f197, %f200;
	cvt.rzi.s32.f32 	%r288, %f201;
	mul.wide.s32 	%rd105, %r436, 4;
	add.s64 	%rd106, %rd1, %rd105;
	max.s32 	%r289, %r288, 0;
	st.global.u32 	[%rd106], %r289;
	ld.global.f32 	%f202, [%rd12];
	sub.f32 	%f203, %f202, %f399;
	div.rn.f32 	%f51, %f203, %f20;
	@%p75 bra 	$L__BB0_88;
	add.s32 	%r291, %r411, -2;
	setp.lt.u32 	%p76, %r291, 3;
	sub.s32 	%r119, %r438, %r411;
	sub.s32 	%r120, %r437, %r411;
	sub.s32 	%r121, %r436, %r42;
	mov.b32 	%r457, 1;
	@%p76 bra 	$L__BB0_84;
	mov.b32 	%r457, 1;
$L__BB0_83:
	add.s32 	%r293, %r119, %r457;
	mul.wide.s32 	%rd107, %r293, 4;
	add.s64 	%rd108, %rd2, %rd107;
	ld.global.f32 	%f204, [%rd108];
	add.s32 	%r294, %r120, %r457;
	mul.wide.s32 	%rd109, %r294, 4;
	add.s64 	%rd110, %rd4, %rd109;
	ld.global.f32 	%f205, [%rd110];
	sub.f32 	%f206, %f205, %f399;
	cvt.rn.f32.u32 	%f207, %r457;
	fma.rn.f32 	%f208, %f51, %f207, %f206;
	mul.f32 	%f209, %f204, %f208;
	cvt.rzi.s32.f32 	%r295, %f209;
	mad.lo.s32 	%r296, %r457, %r5, %r121;
	mul.wide.s32 	%rd111, %r296, 4;
	add.s64 	%rd112, %rd1, %rd111;
	max.s32 	%r297, %r295, 0;
	st.global.u32 	[%rd112], %r297;
	add.s32 	%r298, %r457, 1;
	ld.global.f32 	%f210, [%rd108+4];
	ld.global.f32 	%f211, [%rd110+4];
	sub.f32 	%f212, %f211, %f399;
	cvt.rn.f32.u32 	%f213, %r298;
	fma.rn.f32 	%f214, %f51, %f213, %f212;
	mul.f32 	%f215, %f210, %f214;
	cvt.rzi.s32.f32 	%r299, %f215;
	mul.wide.s32 	%rd113, %r5, 4;
	add.s64 	%rd114, %rd112, %rd113;
	max.s32 	%r300, %r299, 0;
	st.global.u32 	[%rd114], %r300;
	add.s32 	%r301, %r457, 2;
	ld.global.f32 	%f216, [%rd108+8];
	ld.global.f32 	%f217, [%rd110+8];
	sub.f32 	%f218, %f217, %f399;
	cvt.rn.f32.u32 	%f219, %r301;
	fma.rn.f32 	%f220, %f51, %f219, %f218;
	mul.f32 	%f221, %f216, %f220;
	cvt.rzi.s32.f32 	%r302, %f221;
	add.s64 	%rd115, %rd114, %rd113;
	max.s32 	%r303, %r302, 0;
	st.global.u32 	[%rd115], %r303;
	add.s32 	%r304, %r457, 3;
	ld.global.f32 	%f222, [%rd108+12];
	ld.global.f32 	%f223, [%rd110+12];
	sub.f32 	%f224, %f223, %f399;
	cvt.rn.f32.u32 	%f225, %r304;
	fma.rn.f32 	%f226, %f51, %f225, %f224;
	mul.f32 	%f227, %f222, %f226;
	cvt.rzi.s32.f32 	%r305, %f227;
	add.s64 	%rd116, %rd115, %rd113;
	max.s32 	%r306, %r305, 0;
	st.global.u32 	[%rd116], %r306;
	add.s32 	%r457, %r457, 4;
	setp.ne.s32 	%p77, %r304, %r60;
	@%p77 bra 	$L__BB0_83;
$L__BB0_84:
	setp.eq.s32 	%p78, %r59, 0;
	@%p78 bra 	$L__BB0_88;
	setp.eq.s32 	%p79, %r59, 1;
	add.s32 	%r307, %r119, %r457;
	mul.wide.s32 	%rd117, %r307, 4;
	add.s64 	%rd26, %rd2, %rd117;
	ld.global.f32 	%f228, [%rd26];
	add.s32 	%r308, %r120, %r457;
	mul.wide.s32 	%rd118, %r308, 4;
	add.s64 	%rd27, %rd4, %rd118;
	ld.global.f32 	%f229, [%rd27];
	sub.f32 	%f230, %f229, %f399;
	cvt.rn.f32.u32 	%f231, %r457;
	fma.rn.f32 	%f232, %f51, %f231, %f230;
	mul.f32 	%f233, %f228, %f232;
	cvt.rzi.s32.f32 	%r309, %f233;
	mad.lo.s32 	%r310, %r457, %r5, %r121;
	mul.wide.s32 	%rd119, %r310, 4;
	add.s64 	%rd28, %rd1, %rd119;
	max.s32 	%r311, %r309, 0;
	st.global.u32 	[%rd28], %r311;
	@%p79 bra 	$L__BB0_88;
	setp.eq.s32 	%p80, %r59, 2;
	add.s32 	%r312, %r457, 1;
	ld.global.f32 	%f234, [%rd26+4];
	ld.global.f32 	%f235, [%rd27+4];
	sub.f32 	%f236, %f235, %f399;
	cvt.rn.f32.u32 	%f237, %r312;
	fma.rn.f32 	%f238, %f51, %f237, %f236;
	mul.f32 	%f239, %f234, %f238;
	cvt.rzi.s32.f32 	%r313, %f239;
	mul.wide.s32 	%rd29, %r5, 4;
	add.s64 	%rd30, %rd28, %rd29;
	max.s32 	%r314, %r313, 0;
	st.global.u32 	[%rd30], %r314;
	@%p80 bra 	$L__BB0_88;
	add.s32 	%r315, %r457, 2;
	ld.global.f32 	%f240, [%rd26+8];
	ld.global.f32 	%f241, [%rd27+8];
	sub.f32 	%f242, %f241, %f399;
	cvt.rn.f32.u32 	%f243, %r315;
	fma.rn.f32 	%f244, %f51, %f243, %f242;
	mul.f32 	%f245, %f240, %f244;
	cvt.rzi.s32.f32 	%r316, %f245;
	add.s64 	%rd120, %rd30, %rd29;
	max.s32 	%r317, %r316, 0;
	st.global.u32 	[%rd120], %r317;
$L__BB0_88:
	ld.global.f32 	%f399, [%rd12];
	add.s32 	%r437, %r437, %r411;
	add.s32 	%r436, %r436, %r42;
	add.s32 	%r438, %r438, %r411;
	setp.lt.s32 	%p81, %r437, %r54;
	@%p81 bra 	$L__BB0_45;
	bra.uni 	$L__BB0_62;
$L__BB0_89:
	.pragma "nounroll";
	mul.wide.s32 	%rd123, %r475, 4;
	add.s64 	%rd124, %rd3, %rd123;
	ld.global.f32 	%f248, [%rd124];
	sub.f32 	%f249, %f54, %f248;
	abs.f32 	%f250, %f249;
	setp.lt.f32 	%p85, %f250, %f409;
	selp.f32 	%f251, %f250, %f409, %p85;
	selp.b32 	%r328, %r475, %r472, %p85;
	add.s32 	%r329, %r475, 1;
	ld.global.f32 	%f252, [%rd124+4];
	sub.f32 	%f253, %f54, %f252;
	abs.f32 	%f254, %f253;
	setp.lt.f32 	%p86, %f254, %f251;
	selp.f32 	%f255, %f254, %f251, %p86;
	selp.b32 	%r330, %r329, %r328, %p86;
	add.s32 	%r331, %r475, 2;
	ld.global.f32 	%f256, [%rd124+8];
	sub.f32 	%f257, %f54, %f256;
	abs.f32 	%f258, %f257;
	setp.lt.f32 	%p87, %f258, %f255;
	selp.f32 	%f259, %f258, %f255, %p87;
	selp.b32 	%r332, %r331, %r330, %p87;
	add.s32 	%r333, %r475, 3;
	ld.global.f32 	%f260, [%rd124+12];
	sub.f32 	%f261, %f54, %f260;
	abs.f32 	%f262, %f261;
	setp.lt.f32 	%p88, %f262, %f259;
	selp.f32 	%f263, %f262, %f259, %p88;
	selp.b32 	%r334, %r333, %r332, %p88;
	add.s32 	%r335, %r475, 4;
	ld.global.f32 	%f264, [%rd124+16];
	sub.f32 	%f265, %f54, %f264;
	abs.f32 	%f266, %f265;
	setp.lt.f32 	%p89, %f266, %f263;
	selp.f32 	%f267, %f266, %f263, %p89;
	selp.b32 	%r336, %r335, %r334, %p89;
	add.s32 	%r337, %r475, 5;
	ld.global.f32 	%f268, [%rd124+20];
	sub.f32 	%f269, %f54, %f268;
	abs.f32 	%f270, %f269;
	setp.lt.f32 	%p90, %f270, %f267;
	selp.f32 	%f271, %f270, %f267, %p90;
	selp.b32 	%r338, %r337, %r336, %p90;
	add.s32 	%r339, %r475, 6;
	ld.global.f32 	%f272, [%rd124+24];
	sub.f32 	%f273, %f54, %f272;
	abs.f32 	%f274, %f273;
	setp.lt.f32 	%p91, %f274, %f271;
	selp.f32 	%f275, %f274, %f271, %p91;
	selp.b32 	%r340, %r339, %r338, %p91;
	add.s32 	%r341, %r475, 7;
	ld.global.f32 	%f276, [%rd124+28];
	sub.f32 	%f277, %f54, %f276;
	abs.f32 	%f278, %f277;
	setp.lt.f32 	%p92, %f278, %f275;
	selp.f32 	%f409, %f278, %f275, %p92;
	selp.b32 	%r472, %r341, %r340, %p92;
	add.s32 	%r475, %r475, 8;
	add.s32 	%r476, %r476, 8;
	setp.eq.s32 	%p93, %r476, %r134;
	@%p93 bra 	$L__BB0_90;
	bra.uni 	$L__BB0_89;
$L__BB0_90:
	and.b32  	%r342, %r133, 7;
	setp.eq.s32 	%p94, %r342, 0;
	@%p94 bra 	$L__BB0_98;
	sub.s16 	%rs55, %rs16, %rs71;
	cvt.u32.u16 	%r344, %rs55;
	and.b32  	%r138, %r344, 7;
	add.s32 	%r345, %r138, -1;
	setp.lt.u32 	%p95, %r345, 3;
	@%p95 bra 	$L__BB0_93;
	mul.wide.s32 	%rd125, %r475, 4;
	add.s64 	%rd126, %rd3, %rd125;
	ld.global.f32 	%f279, [%rd126];
	sub.f32 	%f280, %f54, %f279;
	abs.f32 	%f281, %f280;
	setp.lt.f32 	%p96, %f281, %f409;
	selp.f32 	%f282, %f281, %f409, %p96;
	selp.b32 	%r346, %r475, %r472, %p96;
	add.s32 	%r347, %r475, 1;
	ld.global.f32 	%f283, [%rd126+4];
	sub.f32 	%f284, %f54, %f283;
	abs.f32 	%f285, %f284;
	setp.lt.f32 	%p97, %f285, %f282;
	selp.f32 	%f286, %f285, %f282, %p97;
	selp.b32 	%r348, %r347, %r346, %p97;
	add.s32 	%r349, %r475, 2;
	ld.global.f32 	%f287, [%rd126+8];
	sub.f32 	%f288, %f54, %f287;
	abs.f32 	%f289, %f288;
	setp.lt.f32 	%p98, %f289, %f286;
	selp.f32 	%f290, %f289, %f286, %p98;
	selp.b32 	%r350, %r349, %r348, %p98;
	add.s32 	%r351, %r475, 3;
	ld.global.f32 	%f291, [%rd126+12];
	sub.f32 	%f292, %f54, %f291;
	abs.f32 	%f293, %f292;
	setp.lt.f32 	%p99, %f293, %f290;
	selp.f32 	%f409, %f293, %f290, %p99;
	selp.b32 	%r472, %r351, %r350, %p99;
	add.s32 	%r475, %r475, 4;
$L__BB0_93:
	and.b32  	%r352, %r138, 3;
	setp.eq.s32 	%p100, %r352, 0;
	@%p100 bra 	$L__BB0_98;
	sub.s16 	%rs20, %rs17, %rs70;
	and.b16  	%rs56, %rs20, 3;
	setp.eq.s16 	%p101, %rs56, 1;
	@%p101 bra 	$L__BB0_96;
	mul.wide.s32 	%rd127, %r475, 4;
	add.s64 	%rd128, %rd3, %rd127;
	ld.global.f32 	%f294, [%rd128];
	sub.f32 	%f295, %f54, %f294;
	abs.f32 	%f296, %f295;
	setp.lt.f32 	%p102, %f296, %f409;
	selp.f32 	%f297, %f296, %f409, %p102;
	selp.b32 	%r354, %r475, %r472, %p102;
	add.s32 	%r355, %r475, 1;
	ld.global.f32 	%f298, [%rd128+4];
	sub.f32 	%f299, %f54, %f298;
	abs.f32 	%f300, %f299;
	setp.lt.f32 	%p103, %f300, %f297;
	selp.f32 	%f409, %f300, %f297, %p103;
	selp.b32 	%r472, %r355, %r354, %p103;
	add.s32 	%r475, %r475, 2;
$L__BB0_96:
	and.b16  	%rs57, %rs20, 1;
	setp.eq.b16 	%p104, %rs57, 1;
	not.pred 	%p105, %p104;
	@%p105 bra 	$L__BB0_98;
	mul.wide.s32 	%rd129, %r475, 4;
	add.s64 	%rd130, %rd3, %rd129;
	ld.global.f32 	%f301, [%rd130];
	sub.f32 	%f302, %f54, %f301;
	abs.f32 	%f303, %f302;
	setp.lt.f32 	%p106, %f303, %f409;
	selp.b32 	%r472, %r475, %r472, %p106;
$L__BB0_98:
	setp.ge.s32 	%p107, %r472, %r45;
	@%p107 bra 	$L__BB0_106;
	sub.s32 	%r356, %r18, %r472;
	and.b32  	%r151, %r356, 3;
	setp.eq.s32 	%p108, %r151, 0;
	mov.u32 	%r473, %r472;
	@%p108 bra 	$L__BB0_103;
	add.s32 	%r473, %r472, 1;
	mul.wide.s32 	%rd131, %r472, 4;
	add.s64 	%rd31, %rd3, %rd131;
	ld.global.f32 	%f304, [%rd31+4];
	ld.global.f32 	%f60, [%rd31];
	st.global.f32 	[%rd31+4], %f60;
	st.global.f32 	[%rd31], %f304;
	setp.eq.s32 	%p109, %r151, 1;
	@%p109 bra 	$L__BB0_103;
	add.s32 	%r473, %r472, 2;
	ld.global.f32 	%f305, [%rd31+8];
	st.global.f32 	[%rd31+8], %f60;
	st.global.f32 	[%rd31+4], %f305;
	setp.eq.s32 	%p110, %r151, 2;
	@%p110 bra 	$L__BB0_103;
	add.s32 	%r473, %r472, 3;
	ld.global.f32 	%f306, [%rd31+12];
	st.global.f32 	[%rd31+12], %f60;
	st.global.f32 	[%rd31+8], %f306;
$L__BB0_103:
	sub.s32 	%r357, %r472, %r18;
	setp.gt.u32 	%p111, %r357, -4;
	@%p111 bra 	$L__BB0_106;
	mul.wide.s32 	%rd132, %r473, 4;
	add.s64 	%rd133, %rd3, %rd132;
	ld.global.f32 	%f61, [%rd133];
$L__BB0_105:
	mul.wide.s32 	%rd134, %r473, 4;
	add.s64 	%rd135, %rd3, %rd134;
	ld.global.f32 	%f307, [%rd135+4];
	st.global.f32 	[%rd135], %f307;
	ld.global.f32 	%f308, [%rd135+8];
	st.global.f32 	[%rd135+4], %f308;
	ld.global.f32 	%f309, [%rd135+12];
	st.global.f32 	[%rd135+8], %f309;
	add.s32 	%r473, %r473, 4;
	ld.global.f32 	%f310, [%rd135+16];
	st.global.f32 	[%rd135+16], %f61;
	st.global.f32 	[%rd135+12], %f310;
	setp.lt.s32 	%p112, %r473, %r45;
	@%p112 bra 	$L__BB0_105;
$L__BB0_106:
	setp.lt.s32 	%p113, %r411, 2;
	mul.wide.s32 	%rd136, %r438, 4;
	add.s64 	%rd137, %rd2, %rd136;
	ld.global.f32 	%f311, [%rd137];
	mul.wide.s32 	%rd138, %r437, 4;
	add.s64 	%rd139, %rd4, %rd138;
	ld.global.f32 	%f312, [%rd139];
	shr.u32 	%r358, %r483, 31;
	add.s32 	%r359, %r483, %r358;
	shr.s32 	%r360, %r359, 1;
	mul.wide.s32 	%rd140, %r360, 4;
	add.s64 	%rd32, %rd8, %rd140;
	ld.global.f32 	%f313, [%rd32];
	and.b32  	%r361, %r359, -2;
	sub.s32 	%r362, %r483, %r361;
	cvt.rn.f32.s32 	%f64, %r362;
	mul.wide.s32 	%rd141, %r362, 4;
	add.s64 	%rd142, %rd32, %rd141;
	ld.global.f32 	%f314, [%rd142];
	fma.rn.f32 	%f315, %f314, %f64, %f313;
	add.s32 	%r363, %r362, 1;
	cvt.rn.f32.u32 	%f65, %r363;
	div.rn.f32 	%f316, %f315, %f65;
	sub.f32 	%f317, %f312, %f316;
	mul.f32 	%f318, %f311, %f317;
	cvt.rzi.s32.f32 	%r364, %f318;
	mul.wide.s32 	%rd143, %r436, 4;
	add.s64 	%rd144, %rd1, %rd143;
	max.s32 	%r365, %r364, 0;
	st.global.u32 	[%rd144], %r365;
	ld.global.f32 	%f319, [%rd32];
	ld.global.f32 	%f320, [%rd32+4];
	fma.rn.f32 	%f321, %f320, %f64, %f319;
	div.rn.f32 	%f322, %f321, %f65;
	sub.f32 	%f323, %f322, %f399;
	div.rn.f32 	%f66, %f323, %f32;
	@%p113 bra 	$L__BB0_114;
	add.s32 	%r367, %r411, -2;
	setp.lt.u32 	%p114, %r367, 3;
	sub.s32 	%r164, %r438, %r411;
	sub.s32 	%r165, %r437, %r411;
	sub.s32 	%r166, %r436, %r42;
	mov.b32 	%r479, 1;
	@%p114 bra 	$L__BB0_110;
	mov.b32 	%r479, 1;
$L__BB0_109:
	add.s32 	%r369, %r164, %r479;
	mul.wide.s32 	%rd145, %r369, 4;
	add.s64 	%rd146, %rd2, %rd145;
	ld.global.f32 	%f324, [%rd146];
	add.s32 	%r370, %r165, %r479;
	mul.wide.s32 	%rd147, %r370, 4;
	add.s64 	%rd148, %rd4, %rd147;
	ld.global.f32 	%f325, [%rd148];
	sub.f32 	%f326, %f325, %f399;
	cvt.rn.f32.u32 	%f327, %r479;
	fma.rn.f32 	%f328, %f66, %f327, %f326;
	mul.f32 	%f329, %f324, %f328;
	cvt.rzi.s32.f32 	%r371, %f329;
	mad.lo.s32 	%r372, %r479, %r5, %r166;
	mul.wide.s32 	%rd149, %r372, 4;
	add.s64 	%rd150, %rd1, %rd149;
	max.s32 	%r373, %r371, 0;
	st.global.u32 	[%rd150], %r373;
	add.s32 	%r374, %r479, 1;
	ld.global.f32 	%f330, [%rd146+4];
	ld.global.f32 	%f331, [%rd148+4];
	sub.f32 	%f332, %f331, %f399;
	cvt.rn.f32.u32 	%f333, %r374;
	fma.rn.f32 	%f334, %f66, %f333, %f332;
	mul.f32 	%f335, %f330, %f334;
	cvt.rzi.s32.f32 	%r375, %f335;
	mul.wide.s32 	%rd151, %r5, 4;
	add.s64 	%rd152, %rd150, %rd151;
	max.s32 	%r376, %r375, 0;
	st.global.u32 	[%rd152], %r376;
	add.s32 	%r377, %r479, 2;
	ld.global.f32 	%f336, [%rd146+8];
	ld.global.f32 	%f337, [%rd148+8];
	sub.f32 	%f338, %f337, %f399;
	cvt.rn.f32.u32 	%f339, %r377;
	fma.rn.f32 	%f340, %f66, %f339, %f338;
	mul.f32 	%f341, %f336, %f340;
	cvt.rzi.s32.f32 	%r378, %f341;
	add.s64 	%rd153, %rd152, %rd151;
	max.s32 	%r379, %r378, 0;
	st.global.u32 	[%rd153], %r379;
	add.s32 	%r380, %r479, 3;
	ld.global.f32 	%f342, [%rd146+12];
	ld.global.f32 	%f343, [%rd148+12];
	sub.f32 	%f344, %f343, %f399;
	cvt.rn.f32.u32 	%f345, %r380;
	fma.rn.f32 	%f346, %f66, %f345, %f344;
	mul.f32 	%f347, %f342, %f346;
	cvt.rzi.s32.f32 	%r381, %f347;
	add.s64 	%rd154, %rd153, %rd151;
	max.s32 	%r382, %r381, 0;
	st.global.u32 	[%rd154], %r382;
	add.s32 	%r479, %r479, 4;
	setp.ne.s32 	%p115, %r380, %r86;
	@%p115 bra 	$L__BB0_109;
$L__BB0_110:
	setp.eq.s32 	%p116, %r85, 0;
	@%p116 bra 	$L__BB0_114;
	setp.eq.s32 	%p117, %r85, 1;
	add.s32 	%r383, %r164, %r479;
	mul.wide.s32 	%rd155, %r383, 4;
	add.s64 	%rd33, %rd2, %rd155;
	ld.global.f32 	%f348, [%rd33];
	add.s32 	%r384, %r165, %r479;
	mul.wide.s32 	%rd156, %r384, 4;
	add.s64 	%rd34, %rd4, %rd156;
	ld.global.f32 	%f349, [%rd34];
	sub.f32 	%f350, %f349, %f399;
	cvt.rn.f32.u32 	%f351, %r479;
	fma.rn.f32 	%f352, %f66, %f351, %f350;
	mul.f32 	%f353, %f348, %f352;
	cvt.rzi.s32.f32 	%r385, %f353;
	mad.lo.s32 	%r386, %r479, %r5, %r166;
	mul.wide.s32 	%rd157, %r386, 4;
	add.s64 	%rd35, %rd1, %rd157;
	max.s32 	%r387, %r385, 0;
	st.global.u32 	[%rd35], %r387;
	@%p117 bra 	$L__BB0_114;
	setp.eq.s32 	%p118, %r85, 2;
	add.s32 	%r388, %r479, 1;
	ld.global.f32 	%f354, [%rd33+4];
	ld.global.f32 	%f355, [%rd34+4];
	sub.f32 	%f356, %f355, %f399;
	cvt.rn.f32.u32 	%f357, %r388;
	fma.rn.f32 	%f358, %f66, %f357, %f356;
	mul.f32 	%f359, %f354, %f358;
	cvt.rzi.s32.f32 	%r389, %f359;
	mul.wide.s32 	%rd36, %r5, 4;
	add.s64 	%rd37, %rd35, %rd36;
	max.s32 	%r390, %r389, 0;
	st.global.u32 	[%rd37], %r390;
	@%p118 bra 	$L__BB0_114;
	add.s32 	%r391, %r479, 2;
	ld.global.f32 	%f360, [%rd33+8];
	ld.global.f32 	%f361, [%rd34+8];
	sub.f32 	%f362, %f361, %f399;
	cvt.rn.f32.u32 	%f363, %r391;
	fma.rn.f32 	%f364, %f66, %f363, %f362;
	mul.f32 	%f365, %f360, %f364;
	cvt.rzi.s32.f32 	%r392, %f365;
	add.s64 	%rd158, %rd37, %rd36;
	max.s32 	%r393, %r392, 0;
	st.global.u32 	[%rd158], %r393;
$L__BB0_114:
	ld.global.f32 	%f366, [%rd32];
	ld.global.f32 	%f367, [%rd32+4];
	fma.rn.f32 	%f368, %f367, %f64, %f366;
	div.rn.f32 	%f399, %f368, %f65;
	add.s32 	%r437, %r437, %r411;
	add.s32 	%r436, %r436, %r42;
	add.s32 	%r438, %r438, %r411;
	add.s32 	%r483, %r483, -1;
	setp.lt.s32 	%p119, %r437, %r24;
	add.s32 	%r458, %r458, 1;
	add.s16 	%rs71, %rs71, 1;
	add.s16 	%rs70, %rs70, 1;
	@%p119 bra 	$L__BB0_64;
$L__BB0_115:
	sub.s32 	%r179, %r437, %r411;
	sub.s32 	%r180, %r438, %r411;
	sub.s32 	%r181, %r436, %r42;
	not.b32 	%r394, %r180;
	add.s32 	%r411, %r193, %r394;
	ld.global.f32 	%f369, [%rd5+-4];
	mul.wide.s32 	%rd159, %r193, 4;
	add.s64 	%rd160, %rd11, %rd159;
	ld.global.f32 	%f370, [%rd160+-4];
	shr.u32 	%r395, %r483, 31;
	add.s32 	%r396, %r483, %r395;
	shr.s32 	%r397, %r396, 1;
	mul.wide.s32 	%rd161, %r397, 4;
	add.s64 	%rd162, %rd8, %rd161;
	ld.global.f32 	%f371, [%rd162];
	and.b32  	%r398, %r396, -2;
	sub.s32 	%r399, %r483, %r398;
	cvt.rn.f32.s32 	%f372, %r399;
	ld.global.f32 	%f373, [%rd162+4];
	fma.rn.f32 	%f374, %f373, %f372, %f371;
	add.s32 	%r400, %r399, 1;
	cvt.rn.f32.u32 	%f375, %r400;
	div.rn.f32 	%f376, %f374, %f375;
	sub.f32 	%f377, %f370, %f376;
	mul.f32 	%f378, %f369, %f377;
	cvt.rzi.s32.f32 	%r401, %f378;
	mad.lo.s32 	%r402, %r411, %r5, %r181;
	mul.wide.s32 	%rd163, %r402, 4;
	add.s64 	%rd164, %rd1, %rd163;
	st.global.u32 	[%rd164], %r401;
	setp.lt.s32 	%p120, %r411, 2;
	add.s32 	%r484, %r5, %r181;
	setp.ge.s32 	%p121, %r484, %r196;
	or.pred  	%p122, %p120, %p121;
	@%p122 bra 	$L__BB0_118;
	cvt.rn.f32.s32 	%f379, %r411;
	rcp.rn.f32 	%f69, %f379;
	mov.b32 	%r485, 1;
$L__BB0_117:
	add.s32 	%r404, %r485, %r180;
	mul.wide.s32 	%rd165, %r404, 4;
	add.s64 	%rd166, %rd2, %rd165;
	ld.global.f32 	%f380, [%rd166];
	add.s32 	%r405, %r179, %r485;
	mul.wide.s32 	%rd167, %r405, 4;
	add.s64 	%rd168, %rd4, %rd167;
	ld.global.f32 	%f381, [%rd168];
	sub.f32 	%f382, %f381, %f399;
	cvt.rn.f32.u32 	%f383, %r485;
	mul.f32 	%f384, %f69, %f383;
	sub.f32 	%f385, %f382, %f384;
	mul.f32 	%f386, %f380, %f385;
	cvt.rzi.s32.f32 	%r406, %f386;
	mul.wide.s32 	%rd169, %r484, 4;
	add.s64 	%rd170, %rd1, %rd169;
	max.s32 	%r407, %r406, 0;
	st.global.u32 	[%rd170], %r407;
	add.s32 	%r186, %r485, 1;
	setp.lt.s32 	%p123, %r186, %r411;
	mad.lo.s32 	%r408, %r5, %r485, %r5;
	add.s32 	%r484, %r408, %r181;
	setp.lt.s32 	%p124, %r484, %r196;
	and.pred  	%p125, %p123, %p124;
	mov.u32 	%r485, %r186;
	@%p125 bra 	$L__BB0_117;
$L__BB0_118:
	add.s32 	%r412, %r412, %r2;
	setp.lt.s32 	%p126, %r412, %r191;
	add.s32 	%r410, %r410, %r9;
	add.s32 	%r409, %r409, 1;
	add.s16 	%rs59, %rs59, 1;
	add.s16 	%rs58, %rs58, 1;
	@%p126 bra 	$L__BB0_2;
$L__BB0_119:
	ret;
$L__BB0_120:
	mul.wide.s32 	%rd43, %r413, 4;
	add.s64 	%rd44, %rd4, %rd43;
	ld.global.f32 	%f70, [%rd44];
	ld.global.f32 	%f71, [%rd171];
	div.rn.f32 	%f72, %f70, %f71;
	st.global.f32 	[%rd44], %f72;
	add.s32 	%r413, %r413, 1;
	add.s64 	%rd171, %rd171, 4;
	setp.lt.s32 	%p3, %r413, %r24;
	@%p3 bra 	$L__BB0_120;
	bra.uni 	$L__BB0_3;

}


// ===== COMPILED SASS (sm_100) =====

	.target	sm_100

	.elftype	@"ET_EXEC"


//--------------------- .note.nv.tkinfo           --------------------------
	.section	.note.nv.tkinfo,"",@"SHT_NOTE"
	.sectionflags	@"SHF_NOTE_NV_TKINFO"
	.tkinfo
        /*0018*/ 	.word	0x00000002
        /*0030*/ 	.string	""
        /*0030*/ 	.string	"ptxas"
        /*0030*/ 	.string	"Cuda compilation tools, release 13.0, V13.0.88"
        /*0030*/ 	.string	"Build cuda_13.0.r13.0/compiler.36424714_0"
        /*0030*/ 	.string	"-arch sm_100 -m 64 "



//--------------------- .note.nv.cuinfo           --------------------------
	.section	.note.nv.cuinfo,"",@"SHT_NOTE"
	.sectionflags	@"SHF_NOTE_NV_CUINFO"
        /*0018*/ 	.short	0x0002
        /*001a*/ 	.short	0x0064
        /*001c*/ 	.short	0x0082
	.zero		2


//--------------------- .nv.info                  --------------------------
	.section	.nv.info,"",@"SHT_CUDA_INFO"
	.align	4


	//----- nvinfo : EIATTR_REGCOUNT
	.align		4
        /*0000*/ 	.byte	0x04, 0x2f
        /*0002*/ 	.short	(.L_1 - .L_0)
	.align		4
.L_0:
        /*0004*/ 	.word	index@(medianKernel)
        /*0008*/ 	.word	0x00000040


	//----- nvinfo : EIATTR_FRAME_SIZE
	.align		4
.L_1:
        /*000c*/ 	.byte	0x04, 0x11
        /*000e*/ 	.short	(.L_3 - .L_2)
	.align		4
.L_2:
        /*0010*/ 	.word	index@($__internal_1_$__cuda_sm3x_div_rn_noftz_f32_slowpath)
        /*0014*/ 	.word	0x00000000


	//----- nvinfo : EIATTR_FRAME_SIZE
	.align		4
.L_3:
        /*0018*/ 	.byte	0x04, 0x11
        /*001a*/ 	.short	(.L_5 - .L_4)
	.align		4
.L_4:
        /*001c*/ 	.word	index@($__internal_0_$__cuda_sm20_rcp_rn_f32_slowpath)
        /*0020*/ 	.word	0x00000000


	//----- nvinfo : EIATTR_FRAME_SIZE
	.align		4
.L_5:
        /*0024*/ 	.byte	0x04, 0x11
        /*0026*/ 	.short	(.L_7 - .L_6)
	.align		4
.L_6:
        /*0028*/ 	.word	index@(medianKernel)
        /*002c*/ 	.word	0x00000000


	//----- nvinfo : EIATTR_MIN_STACK_SIZE
	.align		4
.L_7:
        /*0030*/ 	.byte	0x04, 0x12
        /*0032*/ 	.short	(.L_9 - .L_8)
	.align		4
.L_8:
        /*0034*/ 	.word	index@(medianKernel)
        /*0038*/ 	.word	0x00000000
.L_9:


//--------------------- .nv.compat                --------------------------
	.section	.nv.compat,"",@"SHT_CUDA_COMPAT_INFO"
	.align	4
        /*0000*/ 	.byte	0x02, 0x09, 0x00, 0x00, 0x02, 0x02, 0x01, 0x00, 0x02, 0x05, 0x05, 0x00, 0x03, 0x07, 0x01, 0x01
        /*0010*/ 	.byte	0x02, 0x03, 0x00, 0x00, 0x02, 0x06, 0x01, 0x00, 0x04, 0x0b, 0x08, 0x00, 0x01, 0x00, 0x00, 0x00
        /*0020*/ 	.byte	0x00, 0x00, 0x00, 0x00


//--------------------- .nv.info.medianKernel     --------------------------
	.section	.nv.info.medianKernel,"",@"SHT_CUDA_INFO"
	.sectionflags	@""
	.align	4


	//----- nvinfo : EIATTR_CUDA_API_VERSION
	.align		4
        /*0000*/ 	.byte	0x04, 0x37
        /*0002*/ 	.short	(.L_11 - .L_10)
.L_10:
        /*0004*/ 	.word	0x00000082


	//----- nvinfo : EIATTR_KPARAM_INFO
	.align		4
.L_11:
        /*0008*/ 	.byte	0x04, 0x17
        /*000a*/ 	.short	(.L_13 - .L_12)
.L_12:
        /*000c*/ 	.word	0x00000000
        /*0010*/ 	.short	0x000b
        /*0012*/ 	.short	0x0040
        /*0014*/ 	.byte	0x00, 0xf0, 0x11, 0x00


	//----- nvinfo : EIATTR_KPARAM_INFO
	.align		4
.L_13:
        /*0018*/ 	.byte	0x04, 0x17
        /*001a*/ 	.short	(.L_15 - .L_14)
.L_14:
        /*001c*/ 	.word	0x00000000
        /*0020*/ 	.short	0x000a
        /*0022*/ 	.short	0x0038
        /*0024*/ 	.byte	0x00, 0xf5, 0x21, 0x00


	//----- nvinfo : EIATTR_KPARAM_INFO
	.align		4
.L_15:
        /*0028*/ 	.byte	0x04, 0x17
        /*002a*/ 	.short	(.L_17 - .L_16)
.L_16:
        /*002c*/ 	.word	0x00000000
        /*0030*/ 	.short	0x0009
        /*0032*/ 	.short	0x0034
        /*0034*/ 	.byte	0x00, 0xf0, 0x11, 0x00


	//----- nvinfo : EIATTR_KPARAM_INFO
	.align		4
.L_17:
        /*0038*/ 	.byte	0x04, 0x17
        /*003a*/ 	.short	(.L_19 - .L_18)
.L_18:
        /*003c*/ 	.word	0x00000000
        /*0040*/ 	.short	0x0008
        /*0042*/ 	.short	0x0030
        /*0044*/ 	.byte	0x00, 0xf0, 0x11, 0x00


	//----- nvinfo : EIATTR_KPARAM_INFO
	.align		4
.L_19:
        /*0048*/ 	.byte	0x04, 0x17
        /*004a*/ 	.short	(.L_21 - .L_20)
.L_20:
        /*004c*/ 	.word	0x00000000
        /*0050*/ 	.short	0x0007
        /*0052*/ 	.short	0x0028
        /*0054*/ 	.byte	0x00, 0xf5, 0x21, 0x00


	//----- nvinfo : EIATTR_KPARAM_INFO
	.align		4
.L_21:
        /*0058*/ 	.byte	0x04, 0x17
        /*005a*/ 	.short	(.L_23 - .L_22)
.L_22:
        /*005c*/ 	.word	0x00000000
        /*0060*/ 	.short	0x0006
        /*0062*/ 	.short	0x0020
        /*0064*/ 	.byte	0x00, 0xf0, 0x11, 0x00


	//----- nvinfo : EIATTR_KPARAM_INFO
	.align		4
.L_23:
        /*0068*/ 	.byte	0x04, 0x17
        /*006a*/ 	.short	(.L_25 - .L_24)
.L_24:
        /*006c*/ 	.word	0x00000000
        /*0070*/ 	.short	0x0005
        /*0072*/ 	.short	0x0018
        /*0074*/ 	.byte	0x00, 0xf5, 0x21, 0x00


	//----- nvinfo : EIATTR_KPARAM_INFO
	.align		4
.L_25:
        /*0078*/ 	.byte	0x04, 0x17
        /*007a*/ 	.short	(.L_27 - .L_26)
.L_26:
        /*007c*/ 	.word	0x00000000
        /*0080*/ 	.short	0x0004
        /*0082*/ 	.short	0x0014
        /*0084*/ 	.byte	0x00, 0xf0, 0x11, 0x00


	//----- nvinfo : EIATTR_KPARAM_INFO
	.align		4
.L_27:
        /*0088*/ 	.byte	0x04, 0x17
        /*008a*/ 	.short	(.L_29 - .L_28)
.L_28:
        /*008c*/ 	.word	0x00000000
        /*0090*/ 	.short	0x0003
        /*0092*/ 	.short	0x0010
        /*0094*/ 	.byte	0x00, 0xf0, 0x11, 0x00


	//----- nvinfo : EIATTR_KPARAM_INFO
	.align		4
.L_29:
        /*0098*/ 	.byte	0x04, 0x17
        /*009a*/ 	.short	(.L_31 - .L_30)
.L_30:
        /*009c*/ 	.word	0x00000000
        /*00a0*/ 	.short	0x0002
        /*00a2*/ 	.short	0x0008
        /*00a4*/ 	.byte	0x00, 0xf5, 0x21, 0x00


	//----- nvinfo : EIATTR_KPARAM_INFO
	.align		4
.L_31:
        /*00a8*/ 	.byte	0x04, 0x17
        /*00aa*/ 	.short	(.L_33 - .L_32)
.L_32:
        /*00ac*/ 	.word	0x00000000
        /*00b0*/ 	.short	0x0001
        /*00b2*/ 	.short	0x0004
        /*00b4*/ 	.byte	0x00, 0xf0, 0x11, 0x00


	//----- nvinfo : EIATTR_KPARAM_INFO
	.align		4
.L_33:
        /*00b8*/ 	.byte	0x04, 0x17
        /*00ba*/ 	.short	(.L_35 - .L_34)
.L_34:
        /*00bc*/ 	.word	0x00000000
        /*00c0*/ 	.short	0x0000
        /*00c2*/ 	.short	0x0000
        /*00c4*/ 	.byte	0x00, 0xf0, 0x11, 0x00


	//----- nvinfo : EIATTR_SPARSE_MMA_MASK
	.align		4
.L_35:
        /*00c8*/ 	.byte	0x03, 0x50
        /*00ca*/ 	.short	0x0000


	//----- nvinfo : EIATTR_MAXREG_COUNT
	.align		4
        /*00cc*/ 	.byte	0x03, 0x1b
        /*00ce*/ 	.short	0x00ff


	//----- nvinfo : EIATTR_MERCURY_ISA_VERSION
	.align		4
        /*00d0*/ 	.byte	0x03, 0x5f
        /*00d2*/ 	.short	0x0101


	//----- nvinfo : EIATTR_VRC_CTA_INIT_COUNT
	.align		4
        /*00d4*/ 	.byte	0x02, 0x4a
	.zero		1
	.zero		1


	//----- nvinfo : EIATTR_EXIT_INSTR_OFFSETS
	.align		4
        /*00d8*/ 	.byte	0x04, 0x1c
        /*00da*/ 	.short	(.L_37 - .L_36)


	//   ....[0]....
.L_36:
        /*00dc*/ 	.word	0x000000a0


	//   ....[1]....
        /*00e0*/ 	.word	0x000055d0


	//----- nvinfo : EIATTR_CRS_STACK_SIZE
	.align		4
.L_37:
        /*00e4*/ 	.byte	0x04, 0x1e
        /*00e6*/ 	.short	(.L_39 - .L_38)
.L_38:
        /*00e8*/ 	.word	0x00000000


	//----- nvinfo : EIATTR_CBANK_PARAM_SIZE
	.align		4
.L_39:
        /*00ec*/ 	.byte	0x03, 0x19
        /*00ee*/ 	.short	0x0044


	//----- nvinfo : EIATTR_PARAM_CBANK
	.align		4
        /*00f0*/ 	.byte	0x04, 0x0a
        /*00f2*/ 	.short	(.L_41 - .L_40)
	.align		4
.L_40:
        /*00f4*/ 	.word	index@(.nv.constant0.medianKernel)
        /*00f8*/ 	.short	0x0380
        /*00fa*/ 	.short	0x0044


	//----- nvinfo : EIATTR_SW_WAR
	.align		4
.L_41:
        /*00fc*/ 	.byte	0x04, 0x36
        /*00fe*/ 	.short	(.L_43 - .L_42)
.L_42:
        /*0100*/ 	.word	0x00000008
.L_43:


//--------------------- .nv.callgraph             --------------------------
	.section	.nv.callgraph,"",@"SHT_CUDA_CALLGRAPH"
	.align	4
	.sectionentsize	8
	.align		4
        /*0000*/ 	.word	0x00000000
	.align		4
        /*0004*/ 	.word	0xffffffff
	.align		4
        /*0008*/ 	.word	0x00000000
	.align		4
        /*000c*/ 	.word	0xfffffffe
	.align		4
        /*0010*/ 	.word	0x00000000
	.align		4
        /*0014*/ 	.word	0xfffffffd
	.align		4
        /*0018*/ 	.word	0x00000000
	.align		4
        /*001c*/ 	.word	0xfffffffc


//--------------------- .text.medianKernel        --------------------------
	.section	.text.medianKernel,"ax",@progbits
	.align	128
        .global         medianKernel
        .type           medianKernel,@function
        .size           medianKernel,(.L_x_121 - medianKernel)
        .other          medianKernel,@"STO_CUDA_ENTRY STV_DEFAULT"
medianKernel:
.text.medianKernel:
[----:B------:R-:W-:Y:S01]  /*0000*/  LDC R1, c[0x0][0x37c] ;  /* 0x0000df00ff017b82 */ /* 0x000fe20000000800 */
[----:B------:R-:W0:Y:S01]  /*0010*/  S2R R5, SR_TID.X ;  /* 0x0000000000057919 */ /* 0x000e220000002100 */
[----:B------:R-:W1:Y:S06]  /*0020*/  LDCU UR4, c[0x0][0x360] ;  /* 0x00006c00ff0477ac */ /* 0x000e6c0008000800 */
[----:B------:R-:W0:Y:S01]  /*0030*/  S2UR UR6, SR_CTAID.X ;  /* 0x00000000000679c3 */ /* 0x000e220000002500 */
[----:B------:R-:W2:Y:S07]  /*0040*/  LDCU UR7, c[0x0][0x380] ;  /* 0x00007000ff0777ac */ /* 0x000eae0008000800 */
[----:B------:R-:W0:Y:S01]  /*0050*/  LDC R0, c[0x0][0x360] ;  /* 0x0000d800ff007b82 */ /* 0x000e220000000800 */
[----:B------:R-:W1:Y:S02]  /*0060*/  LDCU UR5, c[0x0][0x370] ;  /* 0x00006e00ff0577ac */ /* 0x000e640008000800 */
[----:B-1----:R-:W-:Y:S01]  /*0070*/  UIMAD UR4, UR4, UR5, URZ ;  /* 0x00000005040472a4 */ /* 0x002fe2000f8e02ff */
[----:B0-----:R-:W-:-:S05]  /*0080*/  IMAD R5, R0, UR6, R5 ;  /* 0x0000000600057c24 */ /* 0x001fca000f8e0205 */
[----:B--2---:R-:W-:-:S13]  /*0090*/  ISETP.GE.AND P0, PT, R5, UR7, PT ;  /* 0x0000000705007c0c */ /* 0x004fda000bf06270 */
[----:B------:R-:W-:Y:S05]  /*00a0*/  @P0 EXIT ;  /* 0x000000000000094d */ /* 0x000fea0003800000 */
[----:B------:R-:W0:Y:S01]  /*00b0*/  LDC R9, c[0x0][0x394] ;  /* 0x0000e500ff097b82 */ /* 0x000e220000000800 */
[----:B------:R-:W1:Y:S01]  /*00c0*/  LDCU UR8, c[0x0][0x384] ;  /* 0x00007080ff0877ac */ /* 0x000e620008000800 */
[----:B------:R-:W-:Y:S01]  /*00d0*/  PRMT R15, R5, 0x9910, RZ ;  /* 0x00009910050f7816 */ /* 0x000fe200000000ff */
[----:B------:R-:W2:Y:S05]  /*00e0*/  LDCU.U16 UR5, c[0x0][0x384] ;  /* 0x00007080ff0577ac */ /* 0x000eaa0008000400 */
[----:B------:R-:W3:Y:S01]  /*00f0*/  LDC R8, c[0x0][0x3a0] ;  /* 0x0000e800ff087b82 */ /* 0x000ee20000000800 */
[----:B------:R-:W4:Y:S01]  /*0100*/  LDCU UR14, c[0x0][0x3b4] ;  /* 0x00007680ff0e77ac */ /* 0x000f220008000800 */
[----:B------:R-:W0:Y:S06]  /*0110*/  LDCU.64 UR16, c[0x0][0x358] ;  /* 0x00006b00ff1077ac */ /* 0x000e2c0008000a00 */
[----:B------:R-:W5:Y:S01]  /*0120*/  LDC.64 R32, c[0x0][0x3a8] ;  /* 0x0000ea00ff207b82 */ /* 0x000f620000000a00 */
[----:B-1----:R-:W-:-:S02]  /*0130*/  USHF.L.U32 UR10, UR8, 0x1, URZ ;  /* 0x00000001080a7899 */ /* 0x002fc400080006ff */
[----:B--2---:R-:W-:Y:S01]  /*0140*/  USHF.L.U32 UR5, UR5, 0x1, URZ ;  /* 0x0000000105057899 */ /* 0x004fe200080006ff */
[----:B0-----:R-:W-:Y:S01]  /*0150*/  IABS R7, R9 ;  /* 0x0000000900077213 */ /* 0x001fe20000000000 */
[----:B------:R-:W-:Y:S02]  /*0160*/  UIADD3 UR12, UPT, UPT, UR10, 0x1, URZ ;  /* 0x000000010a0c7890 */ /* 0x000fe4000fffe0ff */
[----:B------:R-:W-:Y:S01]  /*0170*/  ULOP3.LUT UR6, UR5, 0x7, URZ, 0x3c, !UPT ;  /* 0x0000000705067892 */ /* 0x000fe2000f8e3cff */
[----:B------:R-:W0:Y:S01]  /*0180*/  I2F.RP R0, R7 ;  /* 0x0000000700007306 */ /* 0x000e220000209400 */
[----:B------:R-:W-:Y:S02]  /*0190*/  UIADD3 UR7, UPT, UPT, UR5, 0x3, URZ ;  /* 0x0000000305077890 */ /* 0x000fe4000fffe0ff */
[----:B------:R-:W-:Y:S01]  /*01a0*/  UIADD3 UR5, UPT, UPT, UR12, -UR8, URZ ;  /* 0x800000080c057290 */ /* 0x000fe2000fffe0ff */
[----:B---3--:R-:W-:Y:S01]  /*01b0*/  IABS R6, R8 ;  /* 0x0000000800067213 */ /* 0x008fe20000000000 */
[----:B------:R-:W-:-:S02]  /*01c0*/  UPRMT UR8, UR6, 0x9910, URZ ;  /* 0x0000991006087896 */ /* 0x000fc400080000ff */
[----:B------:R-:W-:Y:S02]  /*01d0*/  UPRMT UR9, UR7, 0x9910, URZ ;  /* 0x0000991007097896 */ /* 0x000fe400080000ff */
[----:B------:R-:W-:Y:S02]  /*01e0*/  ULOP3.LUT UR11, URZ, UR10, URZ, 0x33, !UPT ;  /* 0x0000000aff0b7292 */ /* 0x000fe4000f8e33ff */
[----:B------:R-:W-:Y:S01]  /*01f0*/  ULEA.HI UR6, UR5, UR5, URZ, 0x1 ;  /* 0x0000000505067291 */ /* 0x000fe2000f8f08ff */
[----:B-----5:R-:W-:Y:S01]  /*0200*/  IMAD.WIDE R32, R9, 0x4, R32 ;  /* 0x0000000409207825 */ /* 0x020fe200078e0220 */
[----:B------:R-:W-:Y:S01]  /*0210*/  UMOV UR7, UR8 ;  /* 0x0000000800077c82 */ /* 0x000fe20008000000 */
[----:B------:R-:W-:Y:S01]  /*0220*/  UMOV UR8, UR9 ;  /* 0x0000000900087c82 */ /* 0x000fe20008000000 */
[----:B0-----:R-:W0:Y:S01]  /*0230*/  MUFU.RCP R0, R0 ;  /* 0x0000000000007308 */ /* 0x001e220000001000 */
[----:B------:R-:W-:Y:S01]  /*0240*/  IMAD R14, R15, UR7, RZ ;  /* 0x000000070f0e7c24 */ /* 0x000fe2000f8e02ff */
[----:B------:R-:W-:Y:S01]  /*0250*/  UIMAD UR13, UR4, UR10, UR4 ;  /* 0x0000000a040d72a4 */ /* 0x000fe2000f8e0204 */
[----:B------:R-:W-:Y:S01]  /*0260*/  IMAD R12, R5, UR11, RZ ;  /* 0x0000000b050c7c24 */ /* 0x000fe2000f8e02ff */
[----:B------:R-:W-:Y:S01]  /*0270*/  ULEA.HI.SX32 UR6, UR6, 0xffffffff, 0x1f ;  /* 0xffffffff06067891 */ /* 0x000fe2000f8ffaff */
[----:B------:R-:W-:-:S02]  /*0280*/  IMAD R15, R15, UR8, RZ ;  /* 0x000000080f0f7c24 */ /* 0x000fc4000f8e02ff */
[----:B0-----:R-:W-:-:S04]  /*0290*/  VIADD R2, R0, 0xffffffe ;  /* 0x0ffffffe00027836 */ /* 0x001fc80000000000 */
[----:B------:R0:W1:Y:S02]  /*02a0*/  F2I.FTZ.U32.TRUNC.NTZ R3, R2 ;  /* 0x0000000200037305 */ /* 0x000064000021f000 */
[----:B0-----:R-:W-:Y:S02]  /*02b0*/  HFMA2 R2, -RZ, RZ, 0, 0 ;  /* 0x00000000ff027431 */ /* 0x001fe400000001ff */
[----:B-1----:R-:W-:-:S04]  /*02c0*/  IMAD.MOV R4, RZ, RZ, -R3 ;  /* 0x000000ffff047224 */ /* 0x002fc800078e0a03 */
[----:B------:R-:W-:-:S04]  /*02d0*/  IMAD R11, R4, R7, RZ ;  /* 0x00000007040b7224 */ /* 0x000fc800078e02ff */
[----:B------:R-:W-:-:S04]  /*02e0*/  IMAD.HI.U32 R3, R3, R11, R2 ;  /* 0x0000000b03037227 */ /* 0x000fc800078e0002 */
[----:B----4-:R-:W-:Y:S01]  /*02f0*/  IMAD.U32 R11, RZ, RZ, UR14 ;  /* 0x0000000eff0b7e24 */ /* 0x010fe2000f8e00ff */
[----:B------:R-:W-:Y:S01]  /*0300*/  UIMAD UR14, UR4, UR11, URZ ;  /* 0x0000000b040e72a4 */ /* 0x000fe2000f8e02ff */
[----:B------:R-:W-:-:S04]  /*0310*/  IMAD.HI.U32 R4, R3, R6, RZ ;  /* 0x0000000603047227 */ /* 0x000fc800078e00ff */
[----:B------:R-:W-:-:S04]  /*0320*/  IMAD.MOV R0, RZ, RZ, -R4 ;  /* 0x000000ffff007224 */ /* 0x000fc800078e0a04 */
[----:B------:R-:W-:Y:S02]  /*0330*/  IMAD R0, R7, R0, R6 ;  /* 0x0000000007007224 */ /* 0x000fe400078e0206 */
[----:B------:R-:W-:-:S03]  /*0340*/  HFMA2 R6, -RZ, RZ, 0, 0 ;  /* 0x00000000ff067431 */ /* 0x000fc600000001ff */
[----:B------:R-:W-:-:S13]  /*0350*/  ISETP.GT.U32.AND P1, PT, R7, R0, PT ;  /* 0x000000000700720c */ /* 0x000fda0003f24070 */
[--C-:B------:R-:W-:Y:S01]  /*0360*/  @!P1 IMAD.IADD R0, R0, 0x1, -R7.reuse ;  /* 0x0000000100009824 */ /* 0x100fe200078e0a07 */
[----:B------:R-:W-:Y:S02]  /*0370*/  @!P1 IADD3 R4, PT, PT, R4, 0x1, RZ ;  /* 0x0000000104049810 */ /* 0x000fe40007ffe0ff */
[----:B------:R-:W-:Y:S02]  /*0380*/  ISETP.NE.AND P1, PT, R9, RZ, PT ;  /* 0x000000ff0900720c */ /* 0x000fe40003f25270 */
[----:B------:R-:W-:Y:S02]  /*0390*/  ISETP.GE.U32.AND P0, PT, R0, R7, PT ;  /* 0x000000070000720c */ /* 0x000fe40003f06070 */
[----:B------:R-:W-:Y:S02]  /*03a0*/  LOP3.LUT R0, R8, R9, RZ, 0x3c, !PT ;  /* 0x0000000908007212 */ /* 0x000fe400078e3cff */
[----:B------:R-:W-:Y:S02]  /*03b0*/  PRMT R7, RZ, 0x7610, R7 ;  /* 0x00007610ff077816 */ /* 0x000fe40000000007 */
[----:B------:R-:W-:-:S02]  /*03c0*/  ISETP.GE.AND P2, PT, R0, RZ, PT ;  /* 0x000000ff0000720c */ /* 0x000fc40003f46270 */
[----:B------:R-:W-:-:S05]  /*03d0*/  PRMT R8, RZ, 0x7610, R8 ;  /* 0x00007610ff087816 */ /* 0x000fca0000000008 */
[----:B------:R-:W-:-:S06]  /*03e0*/  @P0 VIADD R4, R4, 0x1 ;  /* 0x0000000104040836 */ /* 0x000fcc0000000000 */
[----:B------:R-:W-:Y:S01]  /*03f0*/  @!P2 IMAD.MOV R4, RZ, RZ, -R4 ;  /* 0x000000ffff04a224 */ /* 0x000fe200078e0a04 */
[----:B------:R-:W-:Y:S01]  /*0400*/  @!P1 LOP3.LUT R4, RZ, R9, RZ, 0x33, !PT ;  /* 0x00000009ff049212 */ /* 0x000fe200078e33ff */
[----:B------:R-:W-:-:S04]  /*0410*/  IMAD R9, R5, UR10, R5 ;  /* 0x0000000a05097c24 */ /* 0x000fc8000f8e0205 */
[C---:B------:R-:W-:Y:S01]  /*0420*/  VIADD R13, R9.reuse, UR10 ;  /* 0x0000000a090d7c36 */ /* 0x040fe20008000000 */
[----:B------:R-:W-:-:S07]  /*0430*/  IADD3 R10, PT, PT, R9, UR12, RZ ;  /* 0x0000000c090a7c10 */ /* 0x000fce000fffe0ff */
.L_x_103:
[----:B0-----:R-:W0:Y:S01]  /*0440*/  LDCU UR8, c[0x0][0x394] ;  /* 0x00007280ff0877ac */ /* 0x001e220008000800 */
[C---:B------:R-:W-:Y:S01]  /*0450*/  IMAD R41, R6.reuse, UR13, R9 ;  /* 0x0000000d06297c24 */ /* 0x040fe2000f8e0209 */
[----:B------:R-:W-:Y:S01]  /*0460*/  PRMT R0, R15, 0x9910, RZ ;  /* 0x000099100f007816 */ /* 0x000fe200000000ff */
[----:B------:R-:W-:Y:S01]  /*0470*/  IMAD R16, R6, UR13, R13 ;  /* 0x0000000d06107c24 */ /* 0x000fe2000f8e020d */
[----:B-1----:R-:W1:Y:S01]  /*0480*/  LDCU UR9, c[0x0][0x384] ;  /* 0x00007080ff0977ac */ /* 0x002e620008000800 */
[----:B------:R-:W-:Y:S01]  /*0490*/  VIADD R41, R41, 0x1 ;  /* 0x0000000129297836 */ /* 0x000fe20000000000 */
[----:B------:R-:W-:Y:S01]  /*04a0*/  PRMT R3, R7, 0x9910, RZ ;  /* 0x0000991007037816 */ /* 0x000fe200000000ff */
[----:B------:R-:W-:Y:S01]  /*04b0*/  IMAD R17, R5, UR12, RZ ;  /* 0x0000000c05117c24 */ /* 0x000fe2000f8e02ff */
[----:B------:R-:W-:Y:S02]  /*04c0*/  UPRMT UR7, UR14, 0x9910, URZ ;  /* 0x000099100e077896 */ /* 0x000fe400080000ff */
[----:B------:R-:W-:-:S04]  /*04d0*/  VIMNMX R39, PT, PT, R16, R41, !PT ;  /* 0x0000002910277248 */ /* 0x000fc80007fe0100 */
[----:B------:R-:W-:Y:S01]  /*04e0*/  IMAD R0, R3, UR7, R0 ;  /* 0x0000000703007c24 */ /* 0x000fe2000f8e0200 */
[----:B0-----:R-:W-:Y:S02]  /*04f0*/  UISETP.GE.AND UP0, UPT, UR8, 0x1, UPT ;  /* 0x000000010800788c */ /* 0x001fe4000bf06270 */
[----:B------:R-:W-:Y:S02]  /*0500*/  IMAD R38, R5, UR8, RZ ;  /* 0x0000000805267c24 */ /* 0x000fe4000f8e02ff */
[----:B------:R-:W-:Y:S02]  /*0510*/  IMAD.IADD R36, R0, 0x1, R39 ;  /* 0x0000000100247824 */ /* 0x000fe400078e0227 */
[----:B-1----:R-:W-:Y:S01]  /*0520*/  VIADD R20, R17, UR9 ;  /* 0x0000000911147c36 */ /* 0x002fe20008000000 */
[----:B------:R-:W-:Y:S02]  /*0530*/  IADD3 R18, PT, PT, R38, UR8, RZ ;  /* 0x0000000826127c10 */ /* 0x000fe4000fffe0ff */
[----:B--2---:R-:W-:Y:S05]  /*0540*/  BRA.U !UP0, `(.L_x_0) ;  /* 0x00000001087c7547 */ /* 0x004fea000b800000 */
[----:B------:R-:W0:Y:S01]  /*0550*/  LDCU.64 UR8, c[0x0][0x3a8] ;  /* 0x00007500ff0877ac */ /* 0x000e220008000a00 */
[----:B------:R-:W-:Y:S01]  /*0560*/  BSSY.RECONVERGENT B0, `(.L_x_0) ;  /* 0x000001d000007945 */ /* 0x000fe20003800200 */
[----:B------:R-:W-:Y:S01]  /*0570*/  IMAD.MOV.U32 R21, RZ, RZ, R38 ;  /* 0x000000ffff157224 */ /* 0x000fe200078e0026 */
[----:B0-----:R-:W-:Y:S01]  /*0580*/  MOV R22, UR8 ;  /* 0x0000000800167c02 */ /* 0x001fe20008000f00 */
[----:B------:R-:W-:-:S07]  /*0590*/  IMAD.U32 R19, RZ, RZ, UR9 ;  /* 0x00000009ff137e24 */ /* 0x000fce000f8e00ff */
.L_x_3:
[----:B0-----:R-:W0:Y:S01]  /*05a0*/  LDC.64 R24, c[0x0][0x398] ;  /* 0x0000e600ff187b82 */ /* 0x001e220000000a00 */
[----:B------:R-:W-:-:S06]  /*05b0*/  IMAD.MOV.U32 R23, RZ, RZ, R19 ;  /* 0x000000ffff177224 */ /* 0x000fcc00078e0013 */
[----:B------:R-:W2:Y:S01]  /*05c0*/  LDG.E R23, desc[UR16][R22.64] ;  /* 0x0000001016177981 */ /* 0x000ea2000c1e1900 */
[----:B0-----:R-:W-:-:S05]  /*05d0*/  IMAD.WIDE R24, R21, 0x4, R24 ;  /* 0x0000000415187825 */ /* 0x001fca00078e0218 */
[----:B------:R-:W3:Y:S01]  /*05e0*/  LDG.E R0, desc[UR16][R24.64] ;  /* 0x0000001018007981 */ /* 0x000ee2000c1e1900 */
[----:B------:R-:W-:Y:S01]  /*05f0*/  IADD3 R21, PT, PT, R21, 0x1, RZ ;  /* 0x0000000115157810 */ /* 0x000fe20007ffe0ff */
[----:B------:R-:W-:Y:S03]  /*0600*/  BSSY.RECONVERGENT B3, `(.L_x_1) ;  /* 0x000000e000037945 */ /* 0x000fe60003800200 */
[----:B------:R-:W-:Y:S01]  /*0610*/  ISETP.GE.AND P2, PT, R21, R18, PT ;  /* 0x000000121500720c */ /* 0x000fe20003f46270 */
[----:B--2---:R-:W0:Y:S02]  /*0620*/  MUFU.RCP R2, R23 ;  /* 0x0000001700027308 */ /* 0x004e240000001000 */
[----:B0-----:R-:W-:-:S04]  /*0630*/  FFMA R3, -R23, R2, 1 ;  /* 0x3f80000017037423 */ /* 0x001fc80000000102 */
[----:B------:R-:W-:Y:S02]  /*0640*/  FFMA R3, R2, R3, R2 ;  /* 0x0000000302037223 */ /* 0x000fe40000000002 */
[----:B---3--:R-:W0:Y:S02]  /*0650*/  FCHK P0, R0, R23 ;  /* 0x0000001700007302 */ /* 0x008e240000000000 */
[----:B------:R-:W-:-:S04]  /*0660*/  FFMA R2, R0, R3, RZ ;  /* 0x0000000300027223 */ /* 0x000fc800000000ff */
[----:B------:R-:W-:-:S04]  /*0670*/  FFMA R26, -R23, R2, R0 ;  /* 0x00000002171a7223 */ /* 0x000fc80000000100 */
[----:B------:R-:W-:Y:S01]  /*0680*/  FFMA R3, R3, R26, R2 ;  /* 0x0000001a03037223 */ /* 0x000fe20000000002 */
[----:B0-----:R-:W-:Y:S06]  /*0690*/  @!P0 BRA `(.L_x_2) ;  /* 0x0000000000108947 */ /* 0x001fec0003800000 */
[----:B------:R-:W-:Y:S01]  /*06a0*/  IMAD.MOV.U32 R3, RZ, RZ, R23 ;  /* 0x000000ffff037224 */ /* 0x000fe200078e0017 */
[----:B------:R-:W-:-:S07]  /*06b0*/  MOV R2, 0x6d0 ;  /* 0x000006d000027802 */ /* 0x000fce0000000f00 */
[----:B------:R-:W-:Y:S05]  /*06c0*/  CALL.REL.NOINC `($__internal_1_$__cuda_sm3x_div_rn_noftz_f32_slowpath) ;  /* 0x0000005000a07944 */ /* 0x000fea0003c00000 */
[----:B------:R-:W-:-:S07]  /*06d0*/  IMAD.MOV.U32 R3, RZ, RZ, R0 ;  /* 0x000000ffff037224 */ /* 0x000fce00078e0000 */
.L_x_2:
[----:B------:R-:W-:Y:S05]  /*06e0*/  BSYNC.RECONVERGENT B3 ;  /* 0x0000000000037941 */ /* 0x000fea0003800200 */
.L_x_1:
[----:B------:R0:W-:Y:S01]  /*06f0*/  STG.E desc[UR16][R24.64], R3 ;  /* 0x0000000318007986 */ /* 0x0001e2000c101910 */
[----:B------:R-:W-:-:S04]  /*0700*/  IADD3 R22, P0, PT, R22, 0x4, RZ ;  /* 0x0000000416167810 */ /* 0x000fc80007f1e0ff */
[----:B------:R-:W-:Y:S01]  /*0710*/  IADD3.X R19, PT, PT, RZ, R19, RZ, P0, !PT ;  /* 0x00000013ff137210 */ /* 0x000fe200007fe4ff */
[----:B------:R-:W-:Y:S08]  /*0720*/  @!P2 BRA `(.L_x_3) ;  /* 0xfffffffc009ca947 */ /* 0x000ff0000383ffff */
[----:B------:R-:W-:Y:S05]  /*0730*/  BSYNC.RECONVERGENT B0 ;  /* 0x0000000000007941 */ /* 0x000fea0003800200 */
.L_x_0:
[----:B------:R-:W1:Y:S01]  /*0740*/  LDCU UR7, c[0x0][0x384] ;  /* 0x00007080ff0777ac */ /* 0x000e620008000800 */
[----:B------:R-:W2:Y:S01]  /*0750*/  LDC.64 R30, c[0x0][0x388] ;  /* 0x0000e200ff1e7b82 */ /* 0x000ea20000000a00 */
[----:B------:R-:W-:Y:S01]  /*0760*/  IMAD.MOV.U32 R35, RZ, RZ, R17 ;  /* 0x000000ffff237224 */ /* 0x000fe200078e0011 */
[----:B-1----:R-:W-:-:S09]  /*0770*/  UISETP.GE.AND UP0, UPT, UR7, URZ, UPT ;  /* 0x000000ff0700728c */ /* 0x002fd2000bf06270 */
[----:B------:R-:W-:Y:S05]  /*0780*/  BRA.U !UP0, `(.L_x_4) ;  /* 0x0000000108347547 */ /* 0x000fea000b800000 */
[----:B------:R-:W-:Y:S01]  /*0790*/  BSSY.RECONVERGENT B0, `(.L_x_4) ;  /* 0x000000c000007945 */ /* 0x000fe20003800200 */
[----:B------:R-:W-:-:S07]  /*07a0*/  IMAD.MOV.U32 R0, RZ, RZ, R38 ;  /* 0x000000ffff007224 */ /* 0x000fce00078e0026 */
.L_x_5:
[----:B01----:R-:W0:Y:S08]  /*07b0*/  LDC.64 R2, c[0x0][0x398] ;  /* 0x0000e600ff027b82 */ /* 0x003e300000000a00 */
[----:B------:R-:W1:Y:S01]  /*07c0*/  LDC.64 R22, c[0x0][0x388] ;  /* 0x0000e200ff167b82 */ /* 0x000e620000000a00 */
[----:B0-----:R-:W-:-:S06]  /*07d0*/  IMAD.WIDE R2, R0, 0x4, R2 ;  /* 0x0000000400027825 */ /* 0x001fcc00078e0202 */
[----:B------:R-:W3:Y:S01]  /*07e0*/  LDG.E R3, desc[UR16][R2.64] ;  /* 0x0000001002037981 */ /* 0x000ee2000c1e1900 */
[C---:B------:R-:W-:Y:S01]  /*07f0*/  ISETP.GE.AND P0, PT, R35.reuse, R20, PT ;  /* 0x000000142300720c */ /* 0x040fe20003f06270 */
[C---:B-1----:R-:W-:Y:S01]  /*0800*/  IMAD.WIDE R22, R35.reuse, 0x4, R22 ;  /* 0x0000000423167825 */ /* 0x042fe200078e0216 */
[----:B------:R-:W-:-:S03]  /*0810*/  IADD3 R35, PT, PT, R35, 0x1, RZ ;  /* 0x0000000123237810 */ /* 0x000fc60007ffe0ff */
[----:B------:R-:W-:Y:S01]  /*0820*/  IMAD.IADD R0, R0, 0x1, R11 ;  /* 0x0000000100007824 */ /* 0x000fe200078e020b */
[----:B---3--:R1:W-:Y:S07]  /*0830*/  STG.E desc[UR16][R22.64], R3 ;  /* 0x0000000316007986 */ /* 0x0083ee000c101910 */
[----:B------:R-:W-:Y:S05]  /*0840*/  @!P0 BRA `(.L_x_5) ;  /* 0xfffffffc00d88947 */ /* 0x000fea000383ffff */
[----:B------:R-:W-:Y:S05]  /*0850*/  BSYNC.RECONVERGENT B0 ;  /* 0x0000000000007941 */ /* 0x000fea0003800200 */
.L_x_4:
[----:B------:R-:W-:Y:S01]  /*0860*/  BSSY.RECONVERGENT B0, `(.L_x_6) ;  /* 0x0000057000007945 */ /* 0x000fe20003800200 */
[----:B------:R-:W-:Y:S02]  /*0870*/  IMAD.MOV.U32 R19, RZ, RZ, RZ ;  /* 0x000000ffff137224 */ /* 0x000fe400078e00ff */
[----:B--2---:R-:W-:-:S07]  /*0880*/  IMAD.WIDE R30, R17, 0x4, R30 ;  /* 0x00000004111e7825 */ /* 0x004fce00078e021e */
.L_x_13:
[----:B------:R-:W-:-:S04]  /*0890*/  IADD3 R0, PT, PT, R20, -R19, RZ ;  /* 0x8000001314007210 */ /* 0x000fc80007ffe0ff */
[----:B------:R-:W-:-:S13]  /*08a0*/  ISETP.GE.AND P0, PT, R17, R0, PT ;  /* 0x000000001100720c */ /* 0x000fda0003f06270 */
[----:B-12---:R-:W-:Y:S05]  /*08b0*/  @P0 BRA `(.L_x_7) ;  /* 0x0000000400440947 */ /* 0x006fea0003800000 */
[----:B------:R-:W2:Y:S01]  /*08c0*/  LDCU UR7, c[0x0][0x384] ;  /* 0x00007080ff0777ac */ /* 0x000ea20008000800 */
[----:B------:R-:W-:Y:S01]  /*08d0*/  BSSY.RECONVERGENT B1, `(.L_x_8) ;  /* 0x000002e000017945 */ /* 0x000fe20003800200 */
[----:B------:R-:W-:Y:S02]  /*08e0*/  IMAD.MOV.U32 R21, RZ, RZ, R17 ;  /* 0x000000ffff157224 */ /* 0x000fe400078e0011 */
[C---:B--2---:R-:W-:Y:S01]  /*08f0*/  VIADD R0, R19.reuse, -UR7 ;  /* 0x8000000713007c36 */ /* 0x044fe20008000000 */
[----:B------:R-:W-:-:S04]  /*0900*/  IADD3 R2, PT, PT, -R19, UR7, RZ ;  /* 0x0000000713027c10 */ /* 0x000fc8000fffe1ff */
[----:B------:R-:W-:Y:S02]  /*0910*/  ISETP.GT.U32.AND P0, PT, R0, -0x4, PT ;  /* 0xfffffffc0000780c */ /* 0x000fe40003f04070 */
[----:B------:R-:W-:Y:S02]  /*0920*/  LOP3.LUT R28, R2, 0x3, RZ, 0xc0, !PT ;  /* 0x00000003021c7812 */ /* 0x000fe400078ec0ff */
[----:B------:R-:W-:Y:S02]  /*0930*/  PRMT R0, RZ, 0x7610, R0 ;  /* 0x00007610ff007816 */ /* 0x000fe40000000000 */
[----:B------:R-:W-:-:S07]  /*0940*/  ISETP.NE.AND P4, PT, R28, RZ, PT ;  /* 0x000000ff1c00720c */ /* 0x000fce0003f85270 */
[----:B------:R-:W-:Y:S06]  /*0950*/  @P0 BRA `(.L_x_9) ;  /* 0x0000000000940947 */ /* 0x000fec0003800000 */
[----:B-1----:R1:W5:Y:S01]  /*0960*/  LDG.E R23, desc[UR16][R30.64] ;  /* 0x000000101e177981 */ /* 0x002362000c1e1900 */
[----:B------:R-:W-:Y:S01]  /*0970*/  HFMA2 R22, -RZ, RZ, 0, 0 ;  /* 0x00000000ff167431 */ /* 0x000fe200000001ff */
[----:B------:R-:W-:Y:S01]  /*0980*/  LOP3.LUT R29, R2, 0xfffffffc, RZ, 0xc0, !PT ;  /* 0xfffffffc021d7812 */ /* 0x000fe200078ec0ff */
[----:B------:R-:W-:Y:S01]  /*0990*/  IMAD.MOV.U32 R21, RZ, RZ, R17 ;  /* 0x000000ffff157224 */ /* 0x000fe200078e0011 */
[----:B------:R-:W-:-:S07]  /*09a0*/  PRMT R0, RZ, 0x7610, R0 ;  /* 0x00007610ff007816 */ /* 0x000fce0000000000 */
.L_x_10:
[----:B0-----:R-:W0:Y:S02]  /*09b0*/  LDC.64 R2, c[0x0][0x388] ;  /* 0x0000e200ff027b82 */ /* 0x001e240000000a00 */
[----:B0-----:R-:W-:-:S05]  /*09c0*/  IMAD.WIDE R2, R21, 0x4, R2 ;  /* 0x0000000415027825 */ /* 0x001fca00078e0202 */
[----:B------:R-:W2:Y:S04]  /*09d0*/  LDG.E R25, desc[UR16][R2.64+0x4] ;  /* 0x0000041002197981 */ /* 0x000ea8000c1e1900 */
[----:B------:R-:W3:Y:S04]  /*09e0*/  LDG.E R27, desc[UR16][R2.64+0x8] ;  /* 0x00000810021b7981 */ /* 0x000ee8000c1e1900 */
[----:B------:R-:W4:Y:S01]  /*09f0*/  LDG.E R24, desc[UR16][R2.64+0xc] ;  /* 0x00000c1002187981 */ /* 0x000f22000c1e1900 */
[----:B--2--5:R-:W-:-:S13]  /*0a00*/  FSETP.GT.AND P0, PT, R23, R25, PT ;  /* 0x000000191700720b */ /* 0x024fda0003f04000 */
[----:B------:R0:W-:Y:S04]  /*0a10*/  @P0 STG.E desc[UR16][R2.64], R25 ;  /* 0x0000001902000986 */ /* 0x0001e8000c101910 */
[----:B------:R2:W-:Y:S01]  /*0a20*/  @P0 STG.E desc[UR16][R2.64+0x4], R23 ;  /* 0x0000041702000986 */ /* 0x0005e2000c101910 */
[----:B0-----:R-:W-:-:S03]  /*0a30*/  @P0 IMAD.MOV.U32 R25, RZ, RZ, R23 ;  /* 0x000000ffff190224 */ /* 0x001fc600078e0017 */
[----:B--2---:R-:W2:Y:S02]  /*0a40*/  LDG.E R23, desc[UR16][R2.64+0x10] ;  /* 0x0000101002177981 */ /* 0x004ea4000c1e1900 */
[----:B---3--:R-:W-:Y:S01]  /*0a50*/  FSETP.GT.AND P1, PT, R25, R27, PT ;  /* 0x0000001b1900720b */ /* 0x008fe20003f24000 */
[----:B------:R-:W-:Y:S01]  /*0a60*/  IMAD.MOV.U32 R26, RZ, RZ, 0x1 ;  /* 0x00000001ff1a7424 */ /* 0x000fe200078e00ff */
[----:B------:R-:W-:Y:S01]  /*0a70*/  IADD3 R21, PT, PT, R21, 0x4, RZ ;  /* 0x0000000415157810 */ /* 0x000fe20007ffe0ff */
[----:B------:R-:W-:-:S03]  /*0a80*/  VIADD R22, R22, 0x4 ;  /* 0x0000000416167836 */ /* 0x000fc60000000000 */
[----:B------:R-:W-:Y:S02]  /*0a90*/  @P0 PRMT R0, R26, 0x7610, R0 ;  /* 0x000076101a000816 */ /* 0x000fe40000000000 */
[----:B------:R-:W-:-:S05]  /*0aa0*/  ISETP.NE.AND P0, PT, R22, R29, PT ;  /* 0x0000001d1600720c */ /* 0x000fca0003f05270 */
[----:B------:R0:W-:Y:S01]  /*0ab0*/  @P1 STG.E desc[UR16][R2.64+0x4], R27 ;  /* 0x0000041b02001986 */ /* 0x0001e2000c101910 */
[----:B------:R-:W-:-:S03]  /*0ac0*/  @P1 PRMT R0, R26, 0x7610, R0 ;  /* 0x000076101a001816 */ /* 0x000fc60000000000 */
[----:B------:R3:W-:Y:S01]  /*0ad0*/  @P1 STG.E desc[UR16][R2.64+0x8], R25 ;  /* 0x0000081902001986 */ /* 0x0007e2000c101910 */
[----:B0-----:R-:W-:-:S04]  /*0ae0*/  @P1 MOV R27, R25 ;  /* 0x00000019001b1202 */ /* 0x001fc80000000f00 */
[----:B----4-:R-:W-:Y:S02]  /*0af0*/  FSETP.GT.AND P2, PT, R27, R24, PT ;  /* 0x000000181b00720b */ /* 0x010fe40003f44000 */
[----:B---3--:R-:W-:-:S11]  /*0b00*/  MOV R25, 0x1 ;  /* 0x0000000100197802 */ /* 0x008fd60000000f00 */
[----:B------:R0:W-:Y:S01]  /*0b10*/  @P2 STG.E desc[UR16][R2.64+0x8], R24 ;  /* 0x0000081802002986 */ /* 0x0001e2000c101910 */
[----:B------:R-:W-:-:S03]  /*0b20*/  @P2 PRMT R0, R25, 0x7610, R0 ;  /* 0x0000761019002816 */ /* 0x000fc60000000000 */
[----:B------:R-:W-:Y:S01]  /*0b30*/  @P2 STG.E desc[UR16][R2.64+0xc], R27 ;  /* 0x00000c1b02002986 */ /* 0x000fe2000c101910 */
[----:B0-----:R-:W-:-:S05]  /*0b40*/  @P2 IMAD.MOV.U32 R24, RZ, RZ, R27 ;  /* 0x000000ffff182224 */ /* 0x001fca00078e001b */
[----:B--2---:R-:W-:-:S13]  /*0b50*/  FSETP.GT.AND P3, PT, R24, R23, PT ;  /* 0x000000171800720b */ /* 0x004fda0003f64000 */
[----:B------:R-:W-:Y:S01]  /*0b60*/  @P3 STG.E desc[UR16][R2.64+0x10], R24 ;  /* 0x0000101802003986 */ /* 0x000fe2000c101910 */
[----:B------:R-:W-:-:S03]  /*0b70*/  @P3 PRMT R0, R25, 0x7610, R0 ;  /* 0x0000761019003816 */ /* 0x000fc60000000000 */
[----:B------:R0:W-:Y:S02]  /*0b80*/  @P3 STG.E desc[UR16][R2.64+0xc], R23 ;  /* 0x00000c1702003986 */ /* 0x0001e4000c101910 */
[----:B0-----:R-:W-:Y:S01]  /*0b90*/  @P3 IMAD.MOV.U32 R23, RZ, RZ, R24 ;  /* 0x000000ffff173224 */ /* 0x001fe200078e0018 */
[----:B------:R-:W-:Y:S06]  /*0ba0*/  @P0 BRA `(.L_x_10) ;  /* 0xfffffffc00800947 */ /* 0x000fec000383ffff */
.L_x_9:
[----:B------:R-:W-:Y:S05]  /*0bb0*/  BSYNC.RECONVERGENT B1 ;  /* 0x0000000000017941 */ /* 0x000fea0003800200 */
.L_x_8:
[----:B------:R-:W-:Y:S04]  /*0bc0*/  BSSY.RECONVERGENT B1, `(.L_x_11) ;  /* 0x000001d000017945 */ /* 0x000fe80003800200 */
[----:B------:R-:W-:Y:S05]  /*0bd0*/  @!P4 BRA `(.L_x_12) ;  /* 0x00000000006cc947 */ /* 0x000fea0003800000 */
[----:B01----:R-:W0:Y:S02]  /*0be0*/  LDC.64 R2, c[0x0][0x388] ;  /* 0x0000e200ff027b82 */ /* 0x003e240000000a00 */
[----:B0-----:R-:W-:-:S05]  /*0bf0*/  IMAD.WIDE R2, R21, 0x4, R2 ;  /* 0x0000000415027825 */ /* 0x001fca00078e0202 */
[----:B------:R-:W2:Y:S04]  /*0c00*/  LDG.E R22, desc[UR16][R2.64] ;  /* 0x0000001002167981 */ /* 0x000ea8000c1e1900 */
[----:B------:R-:W2:Y:S01]  /*0c10*/  LDG.E R21, desc[UR16][R2.64+0x4] ;  /* 0x0000041002157981 */ /* 0x000ea2000c1e1900 */
[----:B------:R-:W-:Y:S01]  /*0c20*/  ISETP.NE.AND P1, PT, R28, 0x1, PT ;  /* 0x000000011c00780c */ /* 0x000fe20003f25270 */
[----:B------:R-:W-:Y:S01]  /*0c30*/  IMAD.MOV.U32 R23, RZ, RZ, 0x1 ;  /* 0x00000001ff177424 */ /* 0x000fe200078e00ff */
[----:B--2---:R-:W-:-:S13]  /*0c40*/  FSETP.GT.AND P0, PT, R22, R21, PT ;  /* 0x000000151600720b */ /* 0x004fda0003f04000 */
[----:B------:R-:W-:Y:S01]  /*0c50*/  @P0 STG.E desc[UR16][R2.64+0x4], R22 ;  /* 0x0000041602000986 */ /* 0x000fe2000c101910 */
[----:B------:R-:W-:-:S03]  /*0c60*/  @P0 PRMT R0, R23, 0x7610, R0 ;  /* 0x0000761017000816 */ /* 0x000fc60000000000 */
[----:B------:R0:W-:Y:S02]  /*0c70*/  @P0 STG.E desc[UR16][R2.64], R21 ;  /* 0x0000001502000986 */ /* 0x0001e4000c101910 */
[----:B0-----:R-:W-:Y:S01]  /*0c80*/  @P0 IMAD.MOV.U32 R21, RZ, RZ, R22 ;  /* 0x000000ffff150224 */ /* 0x001fe200078e0016 */
[----:B------:R-:W-:Y:S06]  /*0c90*/  @!P1 BRA `(.L_x_12) ;  /* 0x00000000003c9947 */ /* 0x000fec0003800000 */
[----:B------:R-:W2:Y:S01]  /*0ca0*/  LDG.E R23, desc[UR16][R2.64+0x8] ;  /* 0x0000081002177981 */ /* 0x000ea2000c1e1900 */
[----:B------:R-:W-:Y:S02]  /*0cb0*/  ISETP.NE.AND P1, PT, R28, 0x2, PT ;  /* 0x000000021c00780c */ /* 0x000fe40003f25270 */
[----:B------:R-:W-:Y:S02]  /*0cc0*/  MOV R22, 0x1 ;  /* 0x0000000100167802 */ /* 0x000fe40000000f00 */
[----:B--2---:R-:W-:-:S13]  /*0cd0*/  FSETP.GT.AND P0, PT, R21, R23, PT ;  /* 0x000000171500720b */ /* 0x004fda0003f04000 */
[----:B------:R-:W-:Y:S01]  /*0ce0*/  @P0 STG.E desc[UR16][R2.64+0x8], R21 ;  /* 0x0000081502000986 */ /* 0x000fe2000c101910 */
[----:B------:R-:W-:-:S03]  /*0cf0*/  @P0 PRMT R0, R22, 0x7610, R0 ;  /* 0x0000761016000816 */ /* 0x000fc60000000000 */
[----:B------:R0:W-:Y:S02]  /*0d00*/  @P0 STG.E desc[UR16][R2.64+0x4], R23 ;  /* 0x0000041702000986 */ /* 0x0001e4000c101910 */
[----:B0-----:R-:W-:Y:S01]  /*0d10*/  @P0 IMAD.MOV.U32 R23, RZ, RZ, R21 ;  /* 0x000000ffff170224 */ /* 0x001fe200078e0015 */
[----:B------:R-:W-:Y:S06]  /*0d20*/  @!P1 BRA `(.L_x_12) ;  /* 0x0000000000189947 */ /* 0x000fec0003800000 */
[----:B------:R-:W2:Y:S01]  /*0d30*/  LDG.E R21, desc[UR16][R2.64+0xc] ;  /* 0x00000c1002157981 */ /* 0x000ea2000c1e1900 */
[----:B------:R-:W-:Y:S01]  /*0d40*/  IMAD.MOV.U32 R22, RZ, RZ, 0x1 ;  /* 0x00000001ff167424 */ /* 0x000fe200078e00ff */
[----:B--2---:R-:W-:-:S13]  /*0d50*/  FSETP.GT.AND P0, PT, R23, R21, PT ;  /* 0x000000151700720b */ /* 0x004fda0003f04000 */
[----:B------:R2:W-:Y:S01]  /*0d60*/  @P0 STG.E desc[UR16][R2.64+0x8], R21 ;  /* 0x0000081502000986 */ /* 0x0005e2000c101910 */
[----:B------:R-:W-:-:S03]  /*0d70*/  @P0 PRMT R0, R22, 0x7610, R0 ;  /* 0x0000761016000816 */ /* 0x000fc60000000000 */
[----:B------:R2:W-:Y:S04]  /*0d80*/  @P0 STG.E desc[UR16][R2.64+0xc], R23 ;  /* 0x00000c1702000986 */ /* 0x0005e8000c101910 */
.L_x_12:
[----:B------:R-:W-:Y:S05]  /*0d90*/  BSYNC.RECONVERGENT B1 ;  /* 0x0000000000017941 */ /* 0x000fea0003800200 */
.L_x_11:
[----:B------:R-:W-:Y:S02]  /*0da0*/  LOP3.LUT P0, RZ, R0, 0xff, RZ, 0xc0, !PT ;  /* 0x000000ff00ff7812 */ /* 0x000fe4000780c0ff */
[----:B------:R-:W-:-:S11]  /*0db0*/  IADD3 R19, PT, PT, R19, 0x1, RZ ;  /* 0x0000000113137810 */ /* 0x000fd60007ffe0ff */
[----:B------:R-:W-:Y:S05]  /*0dc0*/  @P0 BRA `(.L_x_13) ;  /* 0xfffffff800b00947 */ /* 0x000fea000383ffff */
.L_x_7:
[----:B------:R-:W-:Y:S05]  /*0dd0*/  BSYNC.RECONVERGENT B0 ;  /* 0x0000000000007941 */ /* 0x000fea0003800200 */
.L_x_6:
[----:B------:R-:W3:Y:S01]  /*0de0*/  LDC.64 R28, c[0x0][0x398] ;  /* 0x0000e600ff1c7b82 */ /* 0x000ee20000000a00 */
[----:B012---:R-:W-:Y:S01]  /*0df0*/  IMAD.U32 R3, RZ, RZ, UR6 ;  /* 0x00000006ff037e24 */ /* 0x007fe2000f8e00ff */
[----:B------:R-:W0:Y:S03]  /*0e00*/  LDCU UR7, c[0x0][0x384] ;  /* 0x00007080ff0777ac */ /* 0x000e260008000800 */
[----:B------:R-:W-:-:S03]  /*0e10*/  IMAD.WIDE R2, R3, 0x4, R30 ;  /* 0x0000000403027825 */ /* 0x000fc600078e021e */
[----:B------:R-:W1:Y:S02]  /*0e20*/  LDC.64 R24, c[0x0][0x3a8] ;  /* 0x0000ea00ff187b82 */ /* 0x000e640000000a00 */
[----:B------:R-:W2:Y:S06]  /*0e30*/  LDG.E R19, desc[UR16][R2.64] ;  /* 0x0000001002137981 */ /* 0x000eac000c1e1900 */
[----:B------:R-:W4:Y:S01]  /*0e40*/  LDC.64 R22, c[0x0][0x3b8] ;  /* 0x0000ee00ff167b82 */ /* 0x000f220000000a00 */
[----:B---3--:R-:W-:-:S05]  /*0e50*/  IMAD.WIDE R28, R38, 0x4, R28 ;  /* 0x00000004261c7825 */ /* 0x008fca00078e021c */
[----:B------:R-:W2:Y:S04]  /*0e60*/  LDG.E R0, desc[UR16][R28.64] ;  /* 0x000000101c007981 */ /* 0x000ea8000c1e1900 */
[----:B-1----:R-:W3:Y:S01]  /*0e70*/  LDG.E R24, desc[UR16][R24.64] ;  /* 0x0000001018187981 */ /* 0x002ee2000c1e1900 */
[----:B----4-:R-:W-:-:S04]  /*0e80*/  IMAD.WIDE R42, R5, 0x4, R22 ;  /* 0x00000004052a7825 */ /* 0x010fc800078e0216 */
[----:B0-----:R-:W-:-:S05]  /*0e90*/  VIADD R20, R20, UR7 ;  /* 0x0000000714147c36 */ /* 0x001fca0008000000 */
[----:B------:R-:W-:Y:S01]  /*0ea0*/  ISETP.GT.AND P0, PT, R35, R20, PT ;  /* 0x000000142300720c */ /* 0x000fe20003f04270 */
[----:B------:R-:W-:Y:S01]  /*0eb0*/  IMAD R22, R4, R11, RZ ;  /* 0x0000000b04167224 */ /* 0x000fe200078e02ff */
[----:B------:R-:W-:Y:S01]  /*0ec0*/  BSSY.RECONVERGENT B0, `(.L_x_14) ;  /* 0x00000f9000007945 */ /* 0x000fe20003800200 */
[----:B------:R-:W-:Y:S02]  /*0ed0*/  IMAD.U32 R37, RZ, RZ, UR5 ;  /* 0x00000005ff257e24 */ /* 0x000fe4000f8e00ff */
[----:B------:R-:W-:Y:S02]  /*0ee0*/  IMAD.MOV.U32 R26, RZ, RZ, R11 ;  /* 0x000000ffff1a7224 */ /* 0x000fe400078e000b */
[----:B--2---:R-:W-:-:S04]  /*0ef0*/  FADD R19, R0, -R19 ;  /* 0x8000001300137221 */ /* 0x004fc80000000000 */
[----:B---3--:R-:W-:-:S04]  /*0f00*/  FMUL R0, R24, R19 ;  /* 0x0000001318007220 */ /* 0x008fc80000400000 */
[----:B------:R-:W0:Y:S02]  /*0f10*/  F2I.TRUNC.NTZ R21, R0 ;  /* 0x0000000000157305 */ /* 0x000e24000020f100 */
[----:B0-----:R-:W-:Y:S01]  /*0f20*/  VIMNMX R23, PT, PT, RZ, R21, !PT ;  /* 0x00000015ff177248 */ /* 0x001fe20007fe0100 */
[----:B------:R0:W-:Y:S04]  /*0f30*/  STG.E desc[UR16][R42.64], R21 ;  /* 0x000000152a007986 */ /* 0x0001e8000c101910 */
[----:B------:R1:W5:Y:S04]  /*0f40*/  LDG.E R19, desc[UR16][R2.64] ;  /* 0x0000001002137981 */ /* 0x000368000c1e1900 */
[----:B------:R1:W-:Y:S01]  /*0f50*/  STG.E desc[UR16][R42.64], R23 ;  /* 0x000000172a007986 */ /* 0x0003e2000c101910 */
[----:B------:R-:W-:-:S02]  /*0f60*/  IADD3 R24, PT, PT, R38, R11, RZ ;  /* 0x0000000b26187210 */ /* 0x000fc40007ffe0ff */
[----:B0-----:R-:W-:Y:S01]  /*0f70*/  IADD3 R21, PT, PT, R22, R5, RZ ;  /* 0x0000000516157210 */ /* 0x001fe20007ffe0ff */
[----:B------:R-:W-:Y:S06]  /*0f80*/  @P0 BRA `(.L_x_15) ;  /* 0x0000000c00b00947 */ /* 0x000fec0003800000 */
[----:B-1----:R-:W-:Y:S01]  /*0f90*/  VIADD R23, R11, 0xffffffff ;  /* 0xffffffff0b177836 */ /* 0x002fe20000000000 */
[-C--:B------:R-:W-:Y:S01]  /*0fa0*/  I2FP.F32.S32 R34, R11.reuse ;  /* 0x0000000b00227245 */ /* 0x080fe20000201400 */
[----:B------:R-:W-:Y:S01]  /*0fb0*/  IMAD.MOV.U32 R27, RZ, RZ, R5 ;  /* 0x000000ffff1b7224 */ /* 0x000fe200078e0005 */
[----:B------:R-:W-:Y:S01]  /*0fc0*/  MOV R26, R11 ;  /* 0x0000000b001a7202 */ /* 0x000fe20000000f00 */
[----:B------:R-:W-:Y:S01]  /*0fd0*/  IMAD.U32 R37, RZ, RZ, UR5 ;  /* 0x00000005ff257e24 */ /* 0x000fe2000f8e00ff */
[C---:B------:R-:W-:Y:S02]  /*0fe0*/  LOP3.LUT R25, R23.reuse, 0x3, RZ, 0xc0, !PT ;  /* 0x0000000317197812 */ /* 0x040fe400078ec0ff */
[----:B------:R-:W-:-:S07]  /*0ff0*/  LOP3.LUT R23, R23, 0xfffffffc, RZ, 0xc0, !PT ;  /* 0xfffffffc17177812 */ /* 0x000fce00078ec0ff */
.L_x_33:
[----:B------:R-:W0:Y:S01]  /*1000*/  LDC.64 R2, c[0x0][0x398] ;  /* 0x0000e600ff027b82 */ /* 0x000e220000000a00 */
[----:B------:R-:W1:Y:S02]  /*1010*/  LDCU UR7, c[0x0][0x384] ;  /* 0x00007080ff0777ac */ /* 0x000e640008000800 */
[----:B-1----:R-:W-:-:S04]  /*1020*/  IMAD R45, R11, UR7, R24 ;  /* 0x000000070b2d7c24 */ /* 0x002fc8000f8e0218 */
[----:B0-----:R-:W-:Y:S02]  /*1030*/  IMAD.WIDE R44, R45, 0x4, R2 ;  /* 0x000000042d2c7825 */ /* 0x001fe400078e0202 */
[----:B------:R-:W0:Y:S04]  /*1040*/  LDC.64 R2, c[0x0][0x388] ;  /* 0x0000e200ff027b82 */ /* 0x000e280000000a00 */
[----:B------:R-:W2:Y:S01]  /*1050*/  LDG.E R45, desc[UR16][R44.64] ;  /* 0x000000102c2d7981 */ /* 0x000ea2000c1e1900 */
[----:B------:R-:W-:Y:S01]  /*1060*/  BSSY.RECONVERGENT B1, `(.L_x_16) ;  /* 0x0000014000017945 */ /* 0x000fe20003800200 */
[----:B------:R-:W-:Y:S01]  /*1070*/  IMAD.MOV.U32 R43, RZ, RZ, R27 ;  /* 0x000000ffff2b7224 */ /* 0x000fe200078e001b */
[----:B------:R-:W-:Y:S01]  /*1080*/  MOV R47, R35 ;  /* 0x00000023002f7202 */ /* 0x000fe20000000f00 */
[----:B------:R-:W-:-:S02]  /*1090*/  IMAD.MOV.U32 R27, RZ, RZ, R21 ;  /* 0x000000ffff1b7224 */ /* 0x000fc400078e0015 */
[----:B0-----:R-:W-:-:S05]  /*10a0*/  IMAD.WIDE R2, R35, 0x4, R2 ;  /* 0x0000000423027825 */ /* 0x001fca00078e0202 */
[----:B--2---:R0:W-:Y:S02]  /*10b0*/  STG.E desc[UR16][R2.64], R45 ;  /* 0x0000002d02007986 */ /* 0x0041e4000c101910 */
.L_x_19:
[----:B0-----:R-:W0:Y:S02]  /*10c0*/  LDC.64 R2, c[0x0][0x388] ;  /* 0x0000e200ff027b82 */ /* 0x001e240000000a00 */
[----:B0-----:R-:W-:-:S05]  /*10d0*/  IMAD.WIDE R2, R47, 0x4, R2 ;  /* 0x000000042f027825 */ /* 0x001fca00078e0202 */
[----:B------:R-:W2:Y:S01]  /*10e0*/  LDG.E R0, desc[UR16][R2.64+-0x4] ;  /* 0xfffffc1002007981 */ /* 0x000ea2000c1e1900 */
[----:B------:R-:W-:Y:S01]  /*10f0*/  VIADD R47, R47, 0xffffffff ;  /* 0xffffffff2f2f7836 */ /* 0x000fe20000000000 */
[----:B------:R-:W-:Y:S04]  /*1100*/  BSSY.RECONVERGENT B2, `(.L_x_17) ;  /* 0x0000008000027945 */ /* 0x000fe80003800200 */
[----:B------:R-:W-:Y:S02]  /*1110*/  ISETP.NE.AND P1, PT, R47, R17, PT ;  /* 0x000000112f00720c */ /* 0x000fe40003f25270 */
[----:B--2---:R-:W-:Y:S02]  /*1120*/  FSETP.GT.AND P0, PT, R0, R45, PT ;  /* 0x0000002d0000720b */ /* 0x004fe40003f04000 */
[----:B------:R-:W-:-:S11]  /*1130*/  MOV R45, R0 ;  /* 0x00000000002d7202 */ /* 0x000fd60000000f00 */
[----:B------:R-:W-:Y:S05]  /*1140*/  @!P0 BRA `(.L_x_18) ;  /* 0x00000000000c8947 */ /* 0x000fea0003800000 */
[----:B------:R-:W2:Y:S04]  /*1150*/  LDG.E R45, desc[UR16][R2.64] ;  /* 0x00000010022d7981 */ /* 0x000ea8000c1e1900 */
[----:B------:R0:W-:Y:S04]  /*1160*/  STG.E desc[UR16][R2.64], R0 ;  /* 0x0000000002007986 */ /* 0x0001e8000c101910 */
[----:B--2---:R0:W-:Y:S02]  /*1170*/  STG.E desc[UR16][R2.64+-0x4], R45 ;  /* 0xfffffc2d02007986 */ /* 0x0041e4000c101910 */
.L_x_18:
[----:B------:R-:W-:Y:S05]  /*1180*/  BSYNC.RECONVERGENT B2 ;  /* 0x0000000000027941 */ /* 0x000fea0003800200 */
.L_x_17:
[----:B------:R-:W-:Y:S05]  /*1190*/  @P0 BRA P1, `(.L_x_19) ;  /* 0xfffffffc00c80947 */ /* 0x000fea000083ffff */
[----:B------:R-:W-:Y:S05]  /*11a0*/  BSYNC.RECONVERGENT B1 ;  /* 0x0000000000017941 */ /* 0x000fea0003800200 */
.L_x_16:
[----:B0-----:R-:W-:Y:S01]  /*11b0*/  LEA.HI R0, R37, R37, RZ, 0x1 ;  /* 0x0000002525007211 */ /* 0x001fe200078f08ff */
[----:B------:R-:W0:Y:S03]  /*11c0*/  LDC.64 R2, c[0x0][0x3a8] ;  /* 0x0000ea00ff027b82 */ /* 0x000e260000000a00 */
[----:B------:R-:W-:Y:S02]  /*11d0*/  SHF.R.S32.HI R47, RZ, 0x1, R0 ;  /* 0x00000001ff2f7819 */ /* 0x000fe40000011400 */
[----:B------:R-:W-:-:S03]  /*11e0*/  LOP3.LUT R0, R0, 0xfffffffe, RZ, 0xc0, !PT ;  /* 0xfffffffe00007812 */ /* 0x000fc600078ec0ff */
[----:B------:R-:W-:-:S04]  /*11f0*/  IMAD.WIDE R46, R47, 0x4, R30 ;  /* 0x000000042f2e7825 */ /* 0x000fc800078e021e */
[----:B------:R-:W-:Y:S01]  /*1200*/  IMAD.IADD R53, R37, 0x1, -R0 ;  /* 0x0000000125357824 */ /* 0x000fe200078e0a00 */
[----:B------:R-:W2:Y:S03]  /*1210*/  LDG.E R51, desc[UR16][R46.64+-0x4] ;  /* 0xfffffc102e337981 */ /* 0x000ea6000c1e1900 */
[----:B------:R-:W-:-:S05]  /*1220*/  IMAD.WIDE R44, R53, 0x4, R46 ;  /* 0x00000004352c7825 */ /* 0x000fca00078e022e */
[----:B------:R-:W2:Y:S01]  /*1230*/  LDG.E R0, desc[UR16][R44.64+-0x4] ;  /* 0xfffffc102c007981 */ /* 0x000ea2000c1e1900 */
[----:B------:R-:W-:-:S05]  /*1240*/  IMAD.WIDE R48, R26, 0x4, R28 ;  /* 0x000000041a307825 */ /* 0x000fca00078e021c */
[----:B------:R-:W5:Y:S01]  /*1250*/  LDG.E R40, desc[UR16][R48.64] ;  /* 0x0000001030287981 */ /* 0x000f62000c1e1900 */
[----:B------:R-:W-:-:S05]  /*1260*/  VIADD R21, R53, 0x1 ;  /* 0x0000000135157836 */ /* 0x000fca0000000000 */
[----:B------:R-:W-:-:S04]  /*1270*/  I2FP.F32.U32 R21, R21 ;  /* 0x0000001500157245 */ /* 0x000fc80000201000 */
[----:B------:R-:W1:Y:S01]  /*1280*/  MUFU.RCP R50, R21 ;  /* 0x0000001500327308 */ /* 0x000e620000001000 */
[----:B------:R-:W-:Y:S01]  /*1290*/  I2FP.F32.S32 R24, R53 ;  /* 0x0000003500187245 */ /* 0x000fe20000201400 */
[----:B0-----:R-:W-:Y:S01]  /*12a0*/  IMAD.WIDE R2, R26, 0x4, R2 ;  /* 0x000000041a027825 */ /* 0x001fe200078e0202 */
[----:B------:R-:W-:Y:S04]  /*12b0*/  BSSY.RECONVERGENT B3, `(.L_x_20) ;  /* 0x000000f000037945 */ /* 0x000fe80003800200 */
[----:B------:R0:W5:Y:S01]  /*12c0*/  LDG.E R42, desc[UR16][R2.64] ;  /* 0x00000010022a7981 */ /* 0x000162000c1e1900 */
[----:B-1----:R-:W-:-:S04]  /*12d0*/  FFMA R53, -R21, R50, 1 ;  /* 0x3f80000015357423 */ /* 0x002fc80000000132 */
[----:B------:R-:W-:Y:S01]  /*12e0*/  FFMA R53, R50, R53, R50 ;  /* 0x0000003532357223 */ /* 0x000fe20000000032 */
[----:B------:R-:W-:Y:S01]  /*12f0*/  ISETP.GE.AND P2, PT, R11, 0x2, PT ;  /* 0x000000020b00780c */ /* 0x000fe20003f46270 */
[----:B--2---:R-:W-:-:S04]  /*1300*/  FFMA R0, R24, R0, R51 ;  /* 0x0000000018007223 */ /* 0x004fc80000000033 */
[----:B------:R-:W1:Y:S01]  /*1310*/  FCHK P0, R0, R21 ;  /* 0x0000001500007302 */ /* 0x000e620000000000 */
[----:B------:R-:W-:-:S04]  /*1320*/  FFMA R50, R0, R53, RZ ;  /* 0x0000003500327223 */ /* 0x000fc800000000ff */
[----:B0-----:R-:W-:-:S04]  /*1330*/  FFMA R2, -R21, R50, R0 ;  /* 0x0000003215027223 */ /* 0x001fc80000000100 */
[----:B------:R-:W-:Y:S01]  /*1340*/  FFMA R53, R53, R2, R50 ;  /* 0x0000000235357223 */ /* 0x000fe20000000032 */
[----:B-1----:R-:W-:Y:S06]  /*1350*/  @!P0 BRA `(.L_x_21) ;  /* 0x0000000000108947 */ /* 0x002fec0003800000 */
[----:B------:R-:W-:Y:S02]  /*1360*/  MOV R3, R21 ;  /* 0x0000001500037202 */ /* 0x000fe40000000f00 */
[----:B------:R-:W-:-:S07]  /*1370*/  MOV R2, 0x1390 ;  /* 0x0000139000027802 */ /* 0x000fce0000000f00 */
[----:B-----5:R-:W-:Y:S05]  /*1380*/  CALL.REL.NOINC `($__internal_1_$__cuda_sm3x_div_rn_noftz_f32_slowpath) ;  /* 0x0000004400707944 */ /* 0x020fea0003c00000 */
[----:B------:R-:W-:-:S07]  /*1390*/  IMAD.MOV.U32 R53, RZ, RZ, R0 ;  /* 0x000000ffff357224 */ /* 0x000fce00078e0000 */
.L_x_21:
[----:B------:R-:W-:Y:S05]  /*13a0*/  BSYNC.RECONVERGENT B3 ;  /* 0x0000000000037941 */ /* 0x000fea0003800200 */
.L_x_20:
[----:B-----5:R-:W-:Y:S01]  /*13b0*/  FADD R53, R40, -R53 ;  /* 0x8000003528357221 */ /* 0x020fe20000000000 */
[----:B------:R-:W0:Y:S03]  /*13c0*/  LDC.64 R2, c[0x0][0x3b8] ;  /* 0x0000ee00ff027b82 */ /* 0x000e260000000a00 */
[----:B------:R-:W-:-:S06]  /*13d0*/  FMUL R42, R42, R53 ;  /* 0x000000352a2a7220 */ /* 0x000fcc0000400000 */
[----:B------:R-:W1:Y:S01]  /*13e0*/  F2I.TRUNC.NTZ R42, R42 ;  /* 0x0000002a002a7305 */ /* 0x000e62000020f100 */
[----:B0-----:R-:W-:Y:S01]  /*13f0*/  IMAD.WIDE R2, R27, 0x4, R2 ;  /* 0x000000041b027825 */ /* 0x001fe200078e0202 */
[----:B-1----:R-:W-:-:S05]  /*1400*/  VIMNMX R49, PT, PT, RZ, R42, !PT ;  /* 0x0000002aff317248 */ /* 0x002fca0007fe0100 */
[----:B------:R0:W-:Y:S04]  /*1410*/  STG.E desc[UR16][R2.64], R49 ;  /* 0x0000003102007986 */ /* 0x0001e8000c101910 */
[----:B------:R-:W2:Y:S04]  /*1420*/  LDG.E R51, desc[UR16][R46.64+-0x4] ;  /* 0xfffffc102e337981 */ /* 0x000ea8000c1e1900 */
[----:B------:R-:W2:Y:S01]  /*1430*/  LDG.E R0, desc[UR16][R44.64+-0x4] ;  /* 0xfffffc102c007981 */ /* 0x000ea2000c1e1900 */
[----:B------:R-:W1:Y:S01]  /*1440*/  MUFU.RCP R40, R21 ;  /* 0x0000001500287308 */ /* 0x000e620000001000 */
[----:B------:R-:W-:Y:S01]  /*1450*/  BSSY.RECONVERGENT B3, `(.L_x_22) ;  /* 0x000000d000037945 */ /* 0x000fe20003800200 */
[----:B-1----:R-:W-:Y:S01]  /*1460*/  FFMA R53, -R21, R40, 1 ;  /* 0x3f80000015357423 */ /* 0x002fe20000000128 */
[----:B--2---:R-:W-:-:S03]  /*1470*/  FFMA R48, R24, R0, R51 ;  /* 0x0000000018307223 */ /* 0x004fc60000000033 */
[----:B------:R-:W-:Y:S02]  /*1480*/  FFMA R0, R40, R53, R40 ;  /* 0x0000003528007223 */ /* 0x000fe40000000028 */
[----:B------:R-:W1:Y:S02]  /*1490*/  FCHK P0, R48, R21 ;  /* 0x0000001530007302 */ /* 0x000e640000000000 */
[----:B------:R-:W-:-:S04]  /*14a0*/  FFMA R40, R0, R48, RZ ;  /* 0x0000003000287223 */ /* 0x000fc800000000ff */
[----:B------:R-:W-:-:S04]  /*14b0*/  FFMA R51, -R21, R40, R48 ;  /* 0x0000002815337223 */ /* 0x000fc80000000130 */
[----:B------:R-:W-:Y:S01]  /*14c0*/  FFMA R0, R0, R51, R40 ;  /* 0x0000003300007223 */ /* 0x000fe20000000028 */
[----:B01----:R-:W-:Y:S06]  /*14d0*/  @!P0 BRA `(.L_x_23) ;  /* 0x0000000000108947 */ /* 0x003fec0003800000 */
[----:B------:R-:W-:Y:S01]  /*14e0*/  IMAD.MOV.U32 R0, RZ, RZ, R48 ;  /* 0x000000ffff007224 */ /* 0x000fe200078e0030 */
[----:B------:R-:W-:Y:S02]  /*14f0*/  MOV R3, R21 ;  /* 0x0000001500037202 */ /* 0x000fe40000000f00 */
[----:B------:R-:W-:-:S07]  /*1500*/  MOV R2, 0x1520 ;  /* 0x0000152000027802 */ /* 0x000fce0000000f00 */
[----:B------:R-:W-:Y:S05]  /*1510*/  CALL.REL.NOINC `($__internal_1_$__cuda_sm3x_div_rn_noftz_f32_slowpath) ;  /* 0x00000044000c7944 */ /* 0x000fea0003c00000 */
.L_x_23:
[----:B------:R-:W-:Y:S05]  /*1520*/  BSYNC.RECONVERGENT B3 ;  /* 0x0000000000037941 */ /* 0x000fea0003800200 */
.L_x_22:
[----:B------:R-:W0:Y:S01]  /*1530*/  MUFU.RCP R49, R34 ;  /* 0x0000002200317308 */ /* 0x000e220000001000 */
[----:B------:R-:W-:Y:S01]  /*1540*/  FADD R3, R0, -R19 ;  /* 0x8000001300037221 */ /* 0x000fe20000000000 */
[----:B------:R-:W-:Y:S06]  /*1550*/  BSSY.RECONVERGENT B3, `(.L_x_24) ;  /* 0x000000c000037945 */ /* 0x000fec0003800200 */
[----:B------:R-:W1:Y:S01]  /*1560*/  FCHK P0, R3, R34 ;  /* 0x0000002203007302 */ /* 0x000e620000000000 */
[----:B0-----:R-:W-:-:S04]  /*1570*/  FFMA R2, -R34, R49, 1 ;  /* 0x3f80000022027423 */ /* 0x001fc80000000131 */
[----:B------:R-:W-:-:S04]  /*1580*/  FFMA R2, R49, R2, R49 ;  /* 0x0000000231027223 */ /* 0x000fc80000000031 */
[----:B------:R-:W-:-:S04]  /*1590*/  FFMA R49, R3, R2, RZ ;  /* 0x0000000203317223 */ /* 0x000fc800000000ff */
[----:B------:R-:W-:-:S04]  /*15a0*/  FFMA R0, -R34, R49, R3 ;  /* 0x0000003122007223 */ /* 0x000fc80000000103 */
[----:B------:R-:W-:Y:S01]  /*15b0*/  FFMA R0, R2, R0, R49 ;  /* 0x0000000002007223 */ /* 0x000fe20000000031 */
[----:B-1----:R-:W-:Y:S06]  /*15c0*/  @!P0 BRA `(.L_x_25) ;  /* 0x0000000000108947 */ /* 0x002fec0003800000 */
[----:B------:R-:W-:Y:S01]  /*15d0*/  IMAD.MOV.U32 R0, RZ, RZ, R3 ;  /* 0x000000ffff007224 */ /* 0x000fe200078e0003 */
[----:B------:R-:W-:Y:S01]  /*15e0*/  MOV R2, 0x1610 ;  /* 0x0000161000027802 */ /* 0x000fe20000000f00 */
[----:B------:R-:W-:-:S07]  /*15f0*/  IMAD.MOV.U32 R3, RZ, RZ, R34 ;  /* 0x000000ffff037224 */ /* 0x000fce00078e0022 */
[----:B------:R-:W-:Y:S05]  /*1600*/  CALL.REL.NOINC `($__internal_1_$__cuda_sm3x_div_rn_noftz_f32_slowpath) ;  /* 0x0000004000d07944 */ /* 0x000fea0003c00000 */
.L_x_25:
[----:B------:R-:W-:Y:S05]  /*1610*/  BSYNC.RECONVERGENT B3 ;  /* 0x0000000000037941 */ /* 0x000fea0003800200 */
.L_x_24:
[----:B------:R-:W-:Y:S04]  /*1620*/  BSSY.RECONVERGENT B1, `(.L_x_26) ;  /* 0x0000069000017945 */ /* 0x000fe80003800200 */
[----:B------:R-:W-:Y:S05]  /*1630*/  @!P2 BRA `(.L_x_27) ;  /* 0x00000004009ca947 */ /* 0x000fea0003800000 */
[----:B------:R-:W-:Y:S01]  /*1640*/  IADD3 R2, PT, PT, R11, -0x2, RZ ;  /* 0xfffffffe0b027810 */ /* 0x000fe20007ffe0ff */
[----:B------:R-:W-:Y:S01]  /*1650*/  BSSY.RECONVERGENT B2, `(.L_x_28) ;  /* 0x000003b000027945 */ /* 0x000fe20003800200 */
[----:B------:R-:W-:Y:S01]  /*1660*/  ISETP.NE.AND P1, PT, R25, RZ, PT ;  /* 0x000000ff1900720c */ /* 0x000fe20003f25270 */
[----:B------:R-:W-:Y:S01]  /*1670*/  IMAD.IADD R55, R26, 0x1, -R11 ;  /* 0x000000011a377824 */ /* 0x000fe200078e0a0b */
[----:B------:R-:W-:Y:S01]  /*1680*/  ISETP.GE.U32.AND P0, PT, R2, 0x3, PT ;  /* 0x000000030200780c */ /* 0x000fe20003f06070 */
[----:B------:R-:W-:-:S12]  /*1690*/  IMAD.MOV.U32 R40, RZ, RZ, 0x1 ;  /* 0x00000001ff287424 */ /* 0x000fd800078e00ff */
[----:B------:R-:W-:Y:S05]  /*16a0*/  @!P0 BRA `(.L_x_29) ;  /* 0x0000000000d48947 */ /* 0x000fea0003800000 */
[----:B------:R-:W-:-:S07]  /*16b0*/  HFMA2 R40, -RZ, RZ, 0, 5.9604644775390625e-08 ;  /* 0x00000001ff287431 */ /* 0x000fce00000001ff */
.L_x_30:
[----:B0-----:R-:W0:Y:S01]  /*16c0*/  LDC.64 R50, c[0x0][0x3a8] ;  /* 0x0000ea00ff327b82 */ /* 0x001e220000000a00 */
[----:B------:R-:W-:-:S04]  /*16d0*/  IMAD.IADD R3, R55, 0x1, R40 ;  /* 0x0000000137037824 */ /* 0x000fc800078e0228 */
[----:B------:R-:W-:-:S05]  /*16e0*/  IMAD.WIDE R48, R3, 0x4, R28 ;  /* 0x0000000403307825 */ /* 0x000fca00078e021c */
[----:B------:R-:W2:Y:S01]  /*16f0*/  LDG.E R2, desc[UR16][R48.64] ;  /* 0x0000001030027981 */ /* 0x000ea2000c1e1900 */
[----:B0-----:R-:W-:-:S05]  /*1700*/  IMAD.WIDE R50, R3, 0x4, R50 ;  /* 0x0000000403327825 */ /* 0x001fca00078e0232 */
[----:B------:R-:W3:Y:S01]  /*1710*/  LDG.E R42, desc[UR16][R50.64] ;  /* 0x00000010322a7981 */ /* 0x000ee2000c1e1900 */
[----:B------:R-:W-:Y:S01]  /*1720*/  I2FP.F32.U32 R52, R40 ;  /* 0x0000002800347245 */ /* 0x000fe20000201000 */
[----:B--2---:R-:W-:Y:S02]  /*1730*/  FADD R53, R2, -R19 ;  /* 0x8000001302357221 */ /* 0x004fe40000000000 */
[----:B------:R-:W0:Y:S02]  /*1740*/  LDC.64 R2, c[0x0][0x3b8] ;  /* 0x0000ee00ff027b82 */ /* 0x000e240000000a00 */
[----:B------:R-:W-:-:S04]  /*1750*/  FFMA R53, R52, R0, R53 ;  /* 0x0000000034357223 */ /* 0x000fc80000000035 */
[----:B---3--:R-:W-:Y:S01]  /*1760*/  FMUL R42, R42, R53 ;  /* 0x000000352a2a7220 */ /* 0x008fe20000400000 */
[----:B------:R-:W-:-:S05]  /*1770*/  IMAD R53, R4, R40, R43 ;  /* 0x0000002804357224 */ /* 0x000fca00078e022b */
[----:B------:R-:W1:Y:S01]  /*1780*/  F2I.TRUNC.NTZ R42, R42 ;  /* 0x0000002a002a7305 */ /* 0x000e62000020f100 */
[----:B0-----:R-:W-:Y:S01]  /*1790*/  IMAD.WIDE R2, R53, 0x4, R2 ;  /* 0x0000000435027825 */ /* 0x001fe200078e0202 */
[----:B-1----:R-:W-:-:S05]  /*17a0*/  VIMNMX R57, PT, PT, RZ, R42, !PT ;  /* 0x0000002aff397248 */ /* 0x002fca0007fe0100 */
[----:B------:R0:W-:Y:S04]  /*17b0*/  STG.E desc[UR16][R2.64], R57 ;  /* 0x0000003902007986 */ /* 0x0001e8000c101910 */
[----:B------:R-:W2:Y:S04]  /*17c0*/  LDG.E R54, desc[UR16][R48.64+0x4] ;  /* 0x0000041030367981 */ /* 0x000ea8000c1e1900 */
[----:B------:R-:W3:Y:S01]  /*17d0*/  LDG.E R53, desc[UR16][R50.64+0x4] ;  /* 0x0000041032357981 */ /* 0x000ee2000c1e1900 */
[----:B------:R-:W-:-:S05]  /*17e0*/  VIADD R52, R40, 0x1 ;  /* 0x0000000128347836 */ /* 0x000fca0000000000 */
[----:B------:R-:W-:Y:S01]  /*17f0*/  I2FP.F32.U32 R52, R52 ;  /* 0x0000003400347245 */ /* 0x000fe20000201000 */
[----:B--2---:R-:W-:-:S04]  /*1800*/  FADD R59, R54, -R19 ;  /* 0x80000013363b7221 */ /* 0x004fc80000000000 */
[----:B------:R-:W-:-:S04]  /*1810*/  FFMA R52, R52, R0, R59 ;  /* 0x0000000034347223 */ /* 0x000fc8000000003b */
[----:B---3--:R-:W-:Y:S01]  /*1820*/  FMUL R42, R53, R52 ;  /* 0x00000034352a7220 */ /* 0x008fe20000400000 */
[----:B------:R-:W-:-:S05]  /*1830*/  IMAD.WIDE R52, R4, 0x4, R2 ;  /* 0x0000000404347825 */ /* 0x000fca00078e0202 */
[----:B------:R-:W1:Y:S02]  /*1840*/  F2I.TRUNC.NTZ R42, R42 ;  /* 0x0000002a002a7305 */ /* 0x000e64000020f100 */
[----:B-1----:R-:W-:-:S05]  /*1850*/  VIMNMX R59, PT, PT, RZ, R42, !PT ;  /* 0x0000002aff3b7248 */ /* 0x002fca0007fe0100 */
[----:B------:R1:W-:Y:S04]  /*1860*/  STG.E desc[UR16][R52.64], R59 ;  /* 0x0000003b34007986 */ /* 0x0003e8000c101910 */
[----:B------:R-:W2:Y:S04]  /*1870*/  LDG.E R54, desc[UR16][R48.64+0x8] ;  /* 0x0000081030367981 */ /* 0x000ea8000c1e1900 */
[----:B0-----:R-:W3:Y:S01]  /*1880*/  LDG.E R3, desc[UR16][R50.64+0x8] ;  /* 0x0000081032037981 */ /* 0x001ee2000c1e1900 */
[----:B------:R-:W-:-:S04]  /*1890*/  IADD3 R2, PT, PT, R40, 0x2, RZ ;  /* 0x0000000228027810 */ /* 0x000fc80007ffe0ff */
[----:B------:R-:W-:Y:S01]  /*18a0*/  I2FP.F32.U32 R2, R2 ;  /* 0x0000000200027245 */ /* 0x000fe20000201000 */
[----:B--2---:R-:W-:-:S04]  /*18b0*/  FADD R57, R54, -R19 ;  /* 0x8000001336397221 */ /* 0x004fc80000000000 */
[----:B------:R-:W-:-:S04]  /*18c0*/  FFMA R2, R2, R0, R57 ;  /* 0x0000000002027223 */ /* 0x000fc80000000039 */
[----:B---3--:R-:W-:Y:S01]  /*18d0*/  FMUL R54, R3, R2 ;  /* 0x0000000203367220 */ /* 0x008fe20000400000 */
[----:B------:R-:W-:-:S05]  /*18e0*/  IMAD.WIDE R2, R4, 0x4, R52 ;  /* 0x0000000404027825 */ /* 0x000fca00078e0234 */
[----:B------:R-:W0:Y:S02]  /*18f0*/  F2I.TRUNC.NTZ R54, R54 ;  /* 0x0000003600367305 */ /* 0x000e24000020f100 */
[----:B0-----:R-:W-:-:S05]  /*1900*/  VIMNMX R57, PT, PT, RZ, R54, !PT ;  /* 0x00000036ff397248 */ /* 0x001fca0007fe0100 */
[----:B------:R0:W-:Y:S04]  /*1910*/  STG.E desc[UR16][R2.64], R57 ;  /* 0x0000003902007986 */ /* 0x0001e8000c101910 */
[----:B------:R-:W2:Y:S04]  /*1920*/  LDG.E R48, desc[UR16][R48.64+0xc] ;  /* 0x00000c1030307981 */ /* 0x000ea8000c1e1900 */
[----:B------:R-:W3:Y:S01]  /*1930*/  LDG.E R50, desc[UR16][R50.64+0xc] ;  /* 0x00000c1032327981 */ /* 0x000ee2000c1e1900 */
[C---:B------:R-:W-:Y:S02]  /*1940*/  VIADD R42, R40.reuse, 0x3 ;  /* 0x00000003282a7836 */ /* 0x040fe40000000000 */
[----:B------:R-:W-:-:S03]  /*1950*/  VIADD R40, R40, 0x4 ;  /* 0x0000000428287836 */ /* 0x000fc60000000000 */
[----:B-1----:R-:W-:Y:S02]  /*1960*/  I2FP.F32.U32 R52, R42 ;  /* 0x0000002a00347245 */ /* 0x002fe40000201000 */
[----:B------:R-:W-:Y:S01]  /*1970*/  ISETP.NE.AND P0, PT, R42, R23, PT ;  /* 0x000000172a00720c */ /* 0x000fe20003f05270 */
[----:B--2---:R-:W-:-:S04]  /*1980*/  FADD R53, R48, -R19 ;  /* 0x8000001330357221 */ /* 0x004fc80000000000 */
[----:B------:R-:W-:-:S04]  /*1990*/  FFMA R53, R52, R0, R53 ;  /* 0x0000000034357223 */ /* 0x000fc80000000035 */
[----:B---3--:R-:W-:Y:S01]  /*19a0*/  FMUL R56, R50, R53 ;  /* 0x0000003532387220 */ /* 0x008fe20000400000 */
[----:B------:R-:W-:-:S05]  /*19b0*/  IMAD.WIDE R52, R4, 0x4, R2 ;  /* 0x0000000404347825 */ /* 0x000fca00078e0202 */
[----:B------:R-:W1:Y:S02]  /*19c0*/  F2I.TRUNC.NTZ R56, R56 ;  /* 0x0000003800387305 */ /* 0x000e64000020f100 */
[----:B-1----:R-:W-:-:S05]  /*19d0*/  VIMNMX R59, PT, PT, RZ, R56, !PT ;  /* 0x00000038ff3b7248 */ /* 0x002fca0007fe0100 */
[----:B------:R0:W-:Y:S01]  /*19e0*/  STG.E desc[UR16][R52.64], R59 ;  /* 0x0000003b34007986 */ /* 0x0001e2000c101910 */
[----:B------:R-:W-:Y:S05]  /*19f0*/  @P0 BRA `(.L_x_30) ;  /* 0xfffffffc00300947 */ /* 0x000fea000383ffff */
.L_x_29:
[----:B------:R-:W-:Y:S05]  /*1a00*/  BSYNC.RECONVERGENT B2 ;  /* 0x0000000000027941 */ /* 0x000fea0003800200 */
.L_x_28:
[----:B------:R-:W-:Y:S05]  /*1a10*/  @!P1 BRA `(.L_x_27) ;  /* 0x0000000000a49947 */ /* 0x000fea0003800000 */
[----:B------:R-:W1:Y:S01]  /*1a20*/  LDC.64 R50, c[0x0][0x3a8] ;  /* 0x0000ea00ff327b82 */ /* 0x000e620000000a00 */
[----:B------:R-:W-:-:S05]  /*1a30*/  IADD3 R55, PT, PT, R55, R40, RZ ;  /* 0x0000002837377210 */ /* 0x000fca0007ffe0ff */
[----:B------:R-:W-:-:S05]  /*1a40*/  IMAD.WIDE R48, R55, 0x4, R28 ;  /* 0x0000000437307825 */ /* 0x000fca00078e021c */
[----:B0-----:R-:W2:Y:S01]  /*1a50*/  LDG.E R2, desc[UR16][R48.64] ;  /* 0x0000001030027981 */ /* 0x001ea2000c1e1900 */
[----:B-1----:R-:W-:-:S05]  /*1a60*/  IMAD.WIDE R50, R55, 0x4, R50 ;  /* 0x0000000437327825 */ /* 0x002fca00078e0232 */
[----:B------:R-:W3:Y:S01]  /*1a70*/  LDG.E R42, desc[UR16][R50.64] ;  /* 0x00000010322a7981 */ /* 0x000ee2000c1e1900 */
[-C--:B------:R-:W-:Y:S01]  /*1a80*/  I2FP.F32.U32 R52, R40.reuse ;  /* 0x0000002800347245 */ /* 0x080fe20000201000 */
[----:B------:R-:W-:Y:S01]  /*1a90*/  IMAD R43, R4, R40, R43 ;  /* 0x00000028042b7224 */ /* 0x000fe200078e022b */
[----:B------:R-:W-:Y:S01]  /*1aa0*/  ISETP.NE.AND P0, PT, R25, 0x1, PT ;  /* 0x000000011900780c */ /* 0x000fe20003f05270 */
[----:B--2---:R-:W-:Y:S02]  /*1ab0*/  FADD R53, R2, -R19 ;  /* 0x8000001302357221 */ /* 0x004fe40000000000 */
[----:B------:R-:W0:Y:S02]  /*1ac0*/  LDC.64 R2, c[0x0][0x3b8] ;  /* 0x0000ee00ff027b82 */ /* 0x000e240000000a00 */
[----:B------:R-:W-:-:S04]  /*1ad0*/  FFMA R53, R52, R0, R53 ;  /* 0x0000000034357223 */ /* 0x000fc80000000035 */
[----:B---3--:R-:W-:-:S06]  /*1ae0*/  FMUL R42, R42, R53 ;  /* 0x000000352a2a7220 */ /* 0x008fcc0000400000 */
[----:B------:R-:W1:Y:S01]  /*1af0*/  F2I.TRUNC.NTZ R42, R42 ;  /* 0x0000002a002a7305 */ /* 0x000e62000020f100 */
[----:B0-----:R-:W-:Y:S01]  /*1b00*/  IMAD.WIDE R2, R43, 0x4, R2 ;  /* 0x000000042b027825 */ /* 0x001fe200078e0202 */
[----:B-1----:R-:W-:-:S05]  /*1b10*/  VIMNMX R43, PT, PT, RZ, R42, !PT ;  /* 0x0000002aff2b7248 */ /* 0x002fca0007fe0100 */
[----:B------:R1:W-:Y:S01]  /*1b20*/  STG.E desc[UR16][R2.64], R43 ;  /* 0x0000002b02007986 */ /* 0x0003e2000c101910 */
[----:B------:R-:W-:Y:S05]  /*1b30*/  @!P0 BRA `(.L_x_27) ;  /* 0x00000000005c8947 */ /* 0x000fea0003800000 */
[----:B------:R-:W2:Y:S04]  /*1b40*/  LDG.E R52, desc[UR16][R48.64+0x4] ;  /* 0x0000041030347981 */ /* 0x000ea8000c1e1900 */
[----:B-1----:R-:W3:Y:S01]  /*1b50*/  LDG.E R43, desc[UR16][R50.64+0x4] ;  /* 0x00000410322b7981 */ /* 0x002ee2000c1e1900 */
[----:B------:R-:W-:Y:S01]  /*1b60*/  VIADD R42, R40, 0x1 ;  /* 0x00000001282a7836 */ /* 0x000fe20000000000 */
[----:B------:R-:W-:Y:S01]  /*1b70*/  ISETP.NE.AND P0, PT, R25, 0x2, PT ;  /* 0x000000021900780c */ /* 0x000fe20003f05270 */
[----:B------:R-:W-:-:S03]  /*1b80*/  IMAD.WIDE R2, R4, 0x4, R2 ;  /* 0x0000000404027825 */ /* 0x000fc600078e0202 */
[----:B------:R-:W-:Y:S01]  /*1b90*/  I2FP.F32.U32 R42, R42 ;  /* 0x0000002a002a7245 */ /* 0x000fe20000201000 */
[----:B--2---:R-:W-:-:S04]  /*1ba0*/  FADD R53, R52, -R19 ;  /* 0x8000001334357221 */ /* 0x004fc80000000000 */
[----:B------:R-:W-:-:S04]  /*1bb0*/  FFMA R42, R42, R0, R53 ;  /* 0x000000002a2a7223 */ /* 0x000fc80000000035 */
[----:B---3--:R-:W-:-:S06]  /*1bc0*/  FMUL R42, R43, R42 ;  /* 0x0000002a2b2a7220 */ /* 0x008fcc0000400000 */
[----:B------:R-:W0:Y:S02]  /*1bd0*/  F2I.TRUNC.NTZ R42, R42 ;  /* 0x0000002a002a7305 */ /* 0x000e24000020f100 */
[----:B0-----:R-:W-:-:S05]  /*1be0*/  VIMNMX R53, PT, PT, RZ, R42, !PT ;  /* 0x0000002aff357248 */ /* 0x001fca0007fe0100 */
[----:B------:R2:W-:Y:S04]  /*1bf0*/  STG.E desc[UR16][R2.64], R53 ;  /* 0x0000003502007986 */ /* 0x0005e8000c101910 */
[----:B------:R-:W3:Y:S04]  /*1c00*/  @P0 LDG.E R48, desc[UR16][R48.64+0x8] ;  /* 0x0000081030300981 */ /* 0x000ee8000c1e1900 */
[----:B------:R-:W4:Y:S01]  /*1c10*/  @P0 LDG.E R50, desc[UR16][R50.64+0x8] ;  /* 0x0000081032320981 */ /* 0x000f22000c1e1900 */
[----:B------:R-:W-:Y:S02]  /*1c20*/  @P0 VIADD R40, R40, 0x2 ;  /* 0x0000000228280836 */ /* 0x000fe40000000000 */
[----:B------:R-:W-:-:S03]  /*1c30*/  @P0 IMAD.WIDE R42, R4, 0x4, R2 ;  /* 0x00000004042a0825 */ /* 0x000fc600078e0202 */
[----:B------:R-:W-:Y:S01]  /*1c40*/  @P0 I2FP.F32.U32 R40, R40 ;  /* 0x0000002800280245 */ /* 0x000fe20000201000 */
[----:B---3--:R-:W-:-:S04]  /*1c50*/  @P0 FADD R19, R48, -R19 ;  /* 0x8000001330130221 */ /* 0x008fc80000000000 */
[----:B------:R-:W-:-:S04]  /*1c60*/  @P0 FFMA R19, R40, R0, R19 ;  /* 0x0000000028130223 */ /* 0x000fc80000000013 */
[----:B----4-:R-:W-:-:S06]  /*1c70*/  @P0 FMUL R19, R50, R19 ;  /* 0x0000001332130220 */ /* 0x010fcc0000400000 */
[----:B------:R-:W0:Y:S02]  /*1c80*/  @P0 F2I.TRUNC.NTZ R19, R19 ;  /* 0x0000001300130305 */ /* 0x000e24000020f100 */
[----:B0-----:R-:W-:-:S05]  /*1c90*/  @P0 VIMNMX R55, PT, PT, RZ, R19, !PT ;  /* 0x00000013ff370248 */ /* 0x001fca0007fe0100 */
[----:B------:R2:W-:Y:S02]  /*1ca0*/  @P0 STG.E desc[UR16][R42.64], R55 ;  /* 0x000000372a000986 */ /* 0x0005e4000c101910 */
.L_x_27:
[----:B------:R-:W-:Y:S05]  /*1cb0*/  BSYNC.RECONVERGENT B1 ;  /* 0x0000000000017941 */ /* 0x000fea0003800200 */
.L_x_26:
[----:B------:R-:W3:Y:S04]  /*1cc0*/  LDG.E R47, desc[UR16][R46.64] ;  /* 0x000000102e2f7981 */ /* 0x000ee8000c1e1900 */
[----:B------:R-:W3:Y:S01]  /*1cd0*/  LDG.E R44, desc[UR16][R44.64] ;  /* 0x000000102c2c7981 */ /* 0x000ee2000c1e1900 */
[----:B------:R-:W0:Y:S01]  /*1ce0*/  MUFU.RCP R0, R21 ;  /* 0x0000001500007308 */ /* 0x000e220000001000 */
[----:B------:R-:W-:Y:S01]  /*1cf0*/  BSSY.RECONVERGENT B3, `(.L_x_31) ;  /* 0x000000d000037945 */ /* 0x000fe20003800200 */
[----:B012---:R-:W-:-:S04]  /*1d00*/  FFMA R3, -R21, R0, 1 ;  /* 0x3f80000015037423 */ /* 0x007fc80000000100 */
[----:B------:R-:W-:Y:S01]  /*1d10*/  FFMA R0, R0, R3, R0 ;  /* 0x0000000300007223 */ /* 0x000fe20000000000 */
[----:B---3--:R-:W-:-:S04]  /*1d20*/  FFMA R24, R24, R44, R47 ;  /* 0x0000002c18187223 */ /* 0x008fc8000000002f */
[----:B------:R-:W0:Y:S01]  /*1d30*/  FCHK P0, R24, R21 ;  /* 0x0000001518007302 */ /* 0x000e220000000000 */
[----:B------:R-:W-:-:S04]  /*1d40*/  FFMA R2, R0, R24, RZ ;  /* 0x0000001800027223 */ /* 0x000fc800000000ff */
[----:B------:R-:W-:-:S04]  /*1d50*/  FFMA R3, -R21, R2, R24 ;  /* 0x0000000215037223 */ /* 0x000fc80000000118 */
[----:B------:R-:W-:Y:S01]  /*1d60*/  FFMA R0, R0, R3, R2 ;  /* 0x0000000300007223 */ /* 0x000fe20000000002 */
[----:B0-----:R-:W-:Y:S06]  /*1d70*/  @!P0 BRA `(.L_x_32) ;  /* 0x0000000000108947 */ /* 0x001fec0003800000 */
[----:B------:R-:W-:Y:S01]  /*1d80*/  MOV R0, R24 ;  /* 0x0000001800007202 */ /* 0x000fe20000000f00 */
[----:B------:R-:W-:Y:S01]  /*1d90*/  IMAD.MOV.U32 R3, RZ, RZ, R21 ;  /* 0x000000ffff037224 */ /* 0x000fe200078e0015 */
[----:B------:R-:W-:-:S07]  /*1da0*/  MOV R2, 0x1dc0 ;  /* 0x00001dc000027802 */ /* 0x000fce0000000f00 */
[----:B------:R-:W-:Y:S05]  /*1db0*/  CALL.REL.NOINC `($__internal_1_$__cuda_sm3x_div_rn_noftz_f32_slowpath) ;  /* 0x0000003800e47944 */ /* 0x000fea0003c00000 */
.L_x_32:
[----:B------:R-:W-:Y:S05]  /*1dc0*/  BSYNC.RECONVERGENT B3 ;  /* 0x0000000000037941 */ /* 0x000fea0003800200 */
.L_x_31:
[----:B------:R-:W-:Y:S01]  /*1dd0*/  VIADD R35, R35, 0x1 ;  /* 0x0000000123237836 */ /* 0x000fe20000000000 */
[----:B------:R-:W-:Y:S01]  /*1de0*/  IADD3 R26, PT, PT, R26, R11, RZ ;  /* 0x0000000b1a1a7210 */ /* 0x000fe20007ffe0ff */
[----:B------:R-:W-:Y:S01]  /*1df0*/  VIADD R37, R37, 0x1 ;  /* 0x0000000125257836 */ /* 0x000fe20000000000 */
[----:B------:R-:W-:Y:S01]  /*1e00*/  IADD3 R21, PT, PT, R22, R27, RZ ;  /* 0x0000001b16157210 */ /* 0x000fe20007ffe0ff */
[----:B------:R-:W-:Y:S01]  /*1e10*/  IMAD.MOV.U32 R19, RZ, RZ, R0 ;  /* 0x000000ffff137224 */ /* 0x000fe200078e0000 */
[----:B------:R-:W-:Y:S01]  /*1e20*/  ISETP.NE.AND P0, PT, R35, R10, PT ;  /* 0x0000000a2300720c */ /* 0x000fe20003f05270 */
[----:B------:R-:W-:-:S12]  /*1e30*/  IMAD.IADD R24, R38, 0x1, R26 ;  /* 0x0000000126187824 */ /* 0x000fd800078e021a */
[----:B------:R-:W-:Y:S05]  /*1e40*/  @P0 BRA `(.L_x_33) ;  /* 0xfffffff0006c0947 */ /* 0x000fea000383ffff */
.L_x_15:
[----:B------:R-:W-:Y:S05]  /*1e50*/  BSYNC.RECONVERGENT B0 ;  /* 0x0000000000007941 */ /* 0x000fea0003800200 */
.L_x_14:
[----:B------:R-:W0:Y:S01]  /*1e60*/  LDCU UR7, c[0x0][0x384] ;  /* 0x00007080ff0777ac */ /* 0x000e220008000800 */
[----:B-1----:R-:W-:Y:S01]  /*1e70*/  IMAD.MOV R23, RZ, RZ, -R11 ;  /* 0x000000ffff177224 */ /* 0x002fe200078e0a0b */
[----:B------:R-:W-:Y:S03]  /*1e80*/  BSSY.RECONVERGENT B0, `(.L_x_34) ;  /* 0x0000179000007945 */ /* 0x000fe60003800200 */
[----:B0-----:R-:W-:-:S05]  /*1e90*/  IMAD R23, R23, UR7, R18 ;  /* 0x0000000717177c24 */ /* 0x001fca000f8e0212 */
[----:B------:R-:W-:-:S13]  /*1ea0*/  ISETP.GE.AND P0, PT, R24, R23, PT ;  /* 0x000000171800720c */ /* 0x000fda0003f06270 */
[----:B------:R-:W-:Y:S05]  /*1eb0*/  @P0 BRA `(.L_x_35) ;  /* 0x0000001400d40947 */ /* 0x000fea0003800000 */
[----:B------:R-:W-:Y:S01]  /*1ec0*/  UPRMT UR7, UR14, 0x9910, URZ ;  /* 0x000099100e077896 */ /* 0x000fe200080000ff */
[----:B------:R-:W-:Y:S01]  /*1ed0*/  PRMT R0, R14, 0x9910, RZ ;  /* 0x000099100e007816 */ /* 0x000fe200000000ff */
[----:B------:R-:W-:Y:S01]  /*1ee0*/  IMAD R38, R6, UR14, R39 ;  /* 0x0000000e06267c24 */ /* 0x000fe2000f8e0227 */
[----:B------:R-:W-:Y:S01]  /*1ef0*/  PRMT R3, R8, 0x9910, RZ ;  /* 0x0000991008037816 */ /* 0x000fe200000000ff */
[----:B------:R-:W-:Y:S01]  /*1f00*/  VIADD R25, R11, 0xffffffff ;  /* 0xffffffff0b197836 */ /* 0x000fe20000000000 */
[----:B------:R-:W-:Y:S02]  /*1f10*/  LEA.HI R2, R37, R37, RZ, 0x1 ;  /* 0x0000002525027211 */ /* 0x000fe400078f08ff */
[----:B------:R-:W-:Y:S01]  /*1f20*/  I2FP.F32.S32 R42, R11 ;  /* 0x0000000b002a7245 */ /* 0x000fe20000201400 */
[----:B------:R-:W-:Y:S01]  /*1f30*/  IMAD R0, R3, UR7, R0 ;  /* 0x0000000703007c24 */ /* 0x000fe2000f8e0200 */
[----:B------:R-:W-:Y:S02]  /*1f40*/  SHF.R.S32.HI R45, RZ, 0x1, R2 ;  /* 0x00000001ff2d7819 */ /* 0x000fe40000011402 */
[----:B------:R-:W-:-:S02]  /*1f50*/  LOP3.LUT R27, R25, 0x3, RZ, 0xc0, !PT ;  /* 0x00000003191b7812 */ /* 0x000fc400078ec0ff */
[----:B------:R-:W-:Y:S01]  /*1f60*/  IADD3 R0, PT, PT, R39, R0, RZ ;  /* 0x0000000027007210 */ /* 0x000fe20007ffe0ff */
[----:B------:R-:W-:Y:S01]  /*1f70*/  IMAD.IADD R39, R12, 0x1, R38 ;  /* 0x000000010c277824 */ /* 0x000fe200078e0226 */
[----:B------:R-:W-:Y:S01]  /*1f80*/  IADD3 R38, PT, PT, R9, -R38, RZ ;  /* 0x8000002609267210 */ /* 0x000fe20007ffe0ff */
[----:B------:R-:W-:Y:S01]  /*1f90*/  IMAD.WIDE R44, R45, 0x4, R30 ;  /* 0x000000042d2c7825 */ /* 0x000fe200078e021e */
[----:B------:R-:W-:Y:S02]  /*1fa0*/  LOP3.LUT R40, R0, 0xffff, RZ, 0xc0, !PT ;  /* 0x0000ffff00287812 */ /* 0x000fe400078ec0ff */
[----:B------:R-:W-:Y:S02]  /*1fb0*/  LOP3.LUT R25, R25, 0xfffffffc, RZ, 0xc0, !PT ;  /* 0xfffffffc19197812 */ /* 0x000fe400078ec0ff */
[----:B------:R-:W-:Y:S02]  /*1fc0*/  LOP3.LUT R34, R40, 0x7, RZ, 0xc0, !PT ;  /* 0x0000000728227812 */ /* 0x000fe400078ec0ff */
[----:B------:R-:W-:-:S03]  /*1fd0*/  LOP3.LUT R35, R39, 0xfffffff8, RZ, 0xc0, !PT ;  /* 0xfffffff827237812 */ /* 0x000fc600078ec0ff */
[----:B------:R-:W-:-:S07]  /*1fe0*/  VIADD R34, R34, 0xffffffff ;  /* 0xffffffff22227836 */ /* 0x000fce0000000000 */
.L_x_66:
[----:B0-2---:R-:W0:Y:S01]  /*1ff0*/  LDC R43, c[0x0][0x384] ;  /* 0x0000e100ff2b7b82 */ /* 0x005e220000000800 */
[----:B------:R-:W-:Y:S01]  /*2000*/  IMAD.MOV.U32 R50, RZ, RZ, RZ ;  /* 0x000000ffff327224 */ /* 0x000fe200078e00ff */
[----:B0-----:R-:W-:-:S13]  /*2010*/  ISETP.GE.AND P0, PT, R43, 0x1, PT ;  /* 0x000000012b00780c */ /* 0x001fda0003f06270 */
[----:B-1----:R-:W-:Y:S05]  /*2020*/  @!P0 BRA `(.L_x_36) ;  /* 0x0000000400e08947 */ /* 0x002fea0003800000 */
[----:B------:R-:W0:Y:S01]  /*2030*/  LDC.64 R2, c[0x0][0x398] ;  /* 0x0000e600ff027b82 */ /* 0x000e220000000a00 */
[----:B------:R-:W-:-:S05]  /*2040*/  IADD3 R47, PT, PT, -R11, RZ, RZ ;  /* 0x000000ff0b2f7210 */ /* 0x000fca0007ffe1ff */
[----:B------:R-:W-:-:S04]  /*2050*/  IMAD R47, R43, R47, R24 ;  /* 0x0000002f2b2f7224 */ /* 0x000fc800078e0218 */
[----:B0-----:R-:W-:-:S05]  /*2060*/  IMAD.WIDE R2, R47, 0x4, R2 ;  /* 0x000000042f027825 */ /* 0x001fca00078e0202 */
[----:B------:R0:W5:Y:S01]  /*2070*/  LDG.E R0, desc[UR16][R2.64] ;  /* 0x0000001002007981 */ /* 0x000162000c1e1900 */
[----:B------:R-:W-:Y:S01]  /*2080*/  ISETP.GT.U32.AND P2, PT, R38, -0x8, PT ;  /* 0xfffffff82600780c */ /* 0x000fe20003f44070 */
[----:B------:R-:W-:Y:S01]  /*2090*/  BSSY.RECONVERGENT B1, `(.L_x_37) ;  /* 0x0000038000017945 */ /* 0x000fe20003800200 */
[----:B------:R-:W-:Y:S01]  /*20a0*/  LOP3.LUT P1, RZ, R39, 0x7, RZ, 0xc0, !PT ;  /* 0x0000000727ff7812 */ /* 0x000fe2000782c0ff */
[----:B------:R-:W-:Y:S01]  /*20b0*/  IMAD.MOV.U32 R48, RZ, RZ, 0x42c80000 ;  /* 0x42c80000ff307424 */ /* 0x000fe200078e00ff */
[----:B------:R-:W-:Y:S01]  /*20c0*/  MOV R49, R17 ;  /* 0x0000001100317202 */ /* 0x000fe20000000f00 */
[----:B------:R-:W-:-:S08]  /*20d0*/  IMAD.MOV.U32 R50, RZ, RZ, RZ ;  /* 0x000000ffff327224 */ /* 0x000fd000078e00ff */
[----:B0-----:R-:W-:Y:S05]  /*20e0*/  @P2 BRA `(.L_x_38) ;  /* 0x0000000000c82947 */ /* 0x001fea0003800000 */
[----:B------:R-:W-:Y:S01]  /*20f0*/  IMAD.MOV.U32 R48, RZ, RZ, 0x42c80000 ;  /* 0x42c80000ff307424 */ /* 0x000fe200078e00ff */
[----:B------:R-:W-:Y:S01]  /*2100*/  MOV R49, R17 ;  /* 0x0000001100317202 */ /* 0x000fe20000000f00 */
[----:B------:R-:W-:Y:S02]  /*2110*/  IMAD.MOV.U32 R50, RZ, RZ, RZ ;  /* 0x000000ffff327224 */ /* 0x000fe400078e00ff */
[----:B------:R-:W-:-:S07]  /*2120*/  IMAD.MOV.U32 R46, RZ, RZ, RZ ;  /* 0x000000ffff2e7224 */ /* 0x000fce00078e00ff */
.L_x_39:
[----:B------:R-:W0:Y:S02]  /*2130*/  LDC.64 R2, c[0x0][0x388] ;  /* 0x0000e200ff027b82 */ /* 0x000e240000000a00 */
[----:B0-----:R-:W-:-:S05]  /*2140*/  IMAD.WIDE R2, R49, 0x4, R2 ;  /* 0x0000000431027825 */ /* 0x001fca00078e0202 */
[----:B------:R-:W2:Y:S04]  /*2150*/  LDG.E R59, desc[UR16][R2.64] ;  /* 0x00000010023b7981 */ /* 0x000ea8000c1e1900 */
[----:B------:R-:W3:Y:S04]  /*2160*/  LDG.E R61, desc[UR16][R2.64+0x4] ;  /* 0x00000410023d7981 */ /* 0x000ee8000c1e1900 */
[----:B------:R-:W4:Y:S04]  /*2170*/  LDG.E R52, desc[UR16][R2.64+0x8] ;  /* 0x0000081002347981 */ /* 0x000f28000c1e1900 */
[----:B------:R-:W4:Y:S04]  /*2180*/  LDG.E R55, desc[UR16][R2.64+0xc] ;  /* 0x00000c1002377981 */ /* 0x000f28000c1e1900 */
[----:B------:R-:W4:Y:S04]  /*2190*/  LDG.E R53, desc[UR16][R2.64+0x10] ;  /* 0x0000101002357981 */ /* 0x000f28000c1e1900 */
[----:B------:R-:W4:Y:S04]  /*21a0*/  LDG.E R51, desc[UR16][R2.64+0x14] ;  /* 0x0000141002337981 */ /* 0x000f28000c1e1900 */
[----:B------:R-:W4:Y:S04]  /*21b0*/  LDG.E R47, desc[UR16][R2.64+0x18] ;  /* 0x00001810022f7981 */ /* 0x000f28000c1e1900 */
[----:B------:R-:W4:Y:S01]  /*21c0*/  LDG.E R57, desc[UR16][R2.64+0x1c] ;  /* 0x00001c1002397981 */ /* 0x000f22000c1e1900 */
[----:B------:R-:W-:-:S02]  /*21d0*/  VIADD R46, R46, 0x8 ;  /* 0x000000082e2e7836 */ /* 0x000fc40000000000 */
[C---:B--2--5:R-:W-:Y:S01]  /*21e0*/  FADD R59, R0.reuse, -R59 ;  /* 0x8000003b003b7221 */ /* 0x064fe20000000000 */
[----:B---3--:R-:W-:-:S04]  /*21f0*/  FADD R61, R0, -R61 ;  /* 0x8000003d003d7221 */ /* 0x008fc80000000000 */
[----:B------:R-:W-:-:S04]  /*2200*/  FSETP.GEU.AND P3, PT, |R59|, R48, PT ;  /* 0x000000303b00720b */ /* 0x000fc80003f6e200 */
[----:B------:R-:W-:Y:S01]  /*2210*/  FSEL R48, |R59|, R48, !P3 ;  /* 0x000000303b307208 */ /* 0x000fe20005800200 */
[C---:B----4-:R-:W-:Y:S01]  /*2220*/  FADD R59, R0.reuse, -R52 ;  /* 0x80000034003b7221 */ /* 0x050fe20000000000 */
[----:B------:R-:W-:Y:S01]  /*2230*/  SEL R50, R49, R50, !P3 ;  /* 0x0000003231327207 */ /* 0x000fe20005800000 */
[C---:B------:R-:W-:Y:S01]  /*2240*/  FADD R55, R0.reuse, -R55 ;  /* 0x8000003700377221 */ /* 0x040fe20000000000 */
[----:B------:R-:W-:Y:S01]  /*2250*/  FSETP.GEU.AND P6, PT, |R61|, R48, PT ;  /* 0x000000303d00720b */ /* 0x000fe20003fce200 */
[----:B------:R-:W-:-:S03]  /*2260*/  FADD R53, R0, -R53 ;  /* 0x8000003500357221 */ /* 0x000fc60000000000 */
[----:B------:R-:W-:Y:S01]  /*2270*/  FSEL R48, |R61|, R48, !P6 ;  /* 0x000000303d307208 */ /* 0x000fe20007000200 */
[----:B------:R-:W-:-:S03]  /*2280*/  FADD R51, R0, -R51 ;  /* 0x8000003300337221 */ /* 0x000fc60000000000 */
[----:B------:R-:W-:Y:S01]  /*2290*/  FSETP.GEU.AND P5, PT, |R59|, R48, PT ;  /* 0x000000303b00720b */ /* 0x000fe20003fae200 */
[----:B------:R-:W-:-:S03]  /*22a0*/  FADD R47, R0, -R47 ;  /* 0x8000002f002f7221 */ /* 0x000fc60000000000 */
[----:B------:R-:W-:Y:S01]  /*22b0*/  FSEL R48, |R59|, R48, !P5 ;  /* 0x000000303b307208 */ /* 0x000fe20006800200 */
[----:B------:R-:W-:Y:S02]  /*22c0*/  @!P6 VIADD R50, R49, 0x1 ;  /* 0x000000013132e836 */ /* 0x000fe40000000000 */
[----:B------:R-:W-:Y:S01]  /*22d0*/  FADD R57, R0, -R57 ;  /* 0x8000003900397221 */ /* 0x000fe20000000000 */
[----:B------:R-:W-:-:S04]  /*22e0*/  FSETP.GEU.AND P4, PT, |R55|, R48, PT ;  /* 0x000000303700720b */ /* 0x000fc80003f8e200 */
[----:B------:R-:W-:Y:S02]  /*22f0*/  FSEL R48, |R55|, R48, !P4 ;  /* 0x0000003037307208 */ /* 0x000fe40006000200 */
[----:B------:R-:W-:Y:S02]  /*2300*/  @!P5 IADD3 R50, PT, PT, R49, 0x2, RZ ;  /* 0x000000023132d810 */ /* 0x000fe40007ffe0ff */
[----:B------:R-:W-:-:S04]  /*2310*/  FSETP.GEU.AND P2, PT, |R53|, R48, PT ;  /* 0x000000303500720b */ /* 0x000fc80003f4e200 */
[----:B------:R-:W-:Y:S01]  /*2320*/  FSEL R48, |R53|, R48, !P2 ;  /* 0x0000003035307208 */ /* 0x000fe20005000200 */
[----:B------:R-:W-:-:S03]  /*2330*/  @!P4 VIADD R50, R49, 0x3 ;  /* 0x000000033132c836 */ /* 0x000fc60000000000 */
[----:B------:R-:W-:-:S04]  /*2340*/  FSETP.GEU.AND P3, PT, |R51|, R48, PT ;  /* 0x000000303300720b */ /* 0x000fc80003f6e200 */
[----:B------:R-:W-:Y:S01]  /*2350*/  FSEL R48, |R51|, R48, !P3 ;  /* 0x0000003033307208 */ /* 0x000fe20005800200 */
[----:B------:R-:W-:Y:S01]  /*2360*/  @!P2 VIADD R50, R49, 0x4 ;  /* 0x000000043132a836 */ /* 0x000fe20000000000 */
[----:B------:R-:W-:Y:S02]  /*2370*/  ISETP.NE.AND P2, PT, R46, R35, PT ;  /* 0x000000232e00720c */ /* 0x000fe40003f45270 */
[----:B------:R-:W-:-:S04]  /*2380*/  FSETP.GEU.AND P6, PT, |R47|, R48, PT ;  /* 0x000000302f00720b */ /* 0x000fc80003fce200 */
[----:B------:R-:W-:Y:S02]  /*2390*/  FSEL R48, |R47|, R48, !P6 ;  /* 0x000000302f307208 */ /* 0x000fe40007000200 */
[----:B------:R-:W-:Y:S02]  /*23a0*/  @!P3 IADD3 R50, PT, PT, R49, 0x5, RZ ;  /* 0x000000053132b810 */ /* 0x000fe40007ffe0ff */
[----:B------:R-:W-:-:S04]  /*23b0*/  FSETP.GEU.AND P4, PT, |R57|, R48, PT ;  /* 0x000000303900720b */ /* 0x000fc80003f8e200 */
[----:B------:R-:W-:Y:S01]  /*23c0*/  FSEL R48, |R57|, R48, !P4 ;  /* 0x0000003039307208 */ /* 0x000fe20006000200 */
[----:B------:R-:W-:-:S08]  /*23d0*/  @!P6 VIADD R50, R49, 0x6 ;  /* 0x000000063132e836 */ /* 0x000fd00000000000 */
[C---:B------:R-:W-:Y:S01]  /*23e0*/  @!P4 IADD3 R50, PT, PT, R49.reuse, 0x7, RZ ;  /* 0x000000073132c810 */ /* 0x040fe20007ffe0ff */
[----:B------:R-:W-:Y:S01]  /*23f0*/  VIADD R49, R49, 0x8 ;  /* 0x0000000831317836 */ /* 0x000fe20000000000 */
[----:B------:R-:W-:Y:S06]  /*2400*/  @P2 BRA `(.L_x_39) ;  /* 0xfffffffc00482947 */ /* 0x000fec000383ffff */
.L_x_38:
[----:B------:R-:W-:Y:S05]  /*2410*/  BSYNC.RECONVERGENT B1 ;  /* 0x0000000000017941 */ /* 0x000fea0003800200 */
.L_x_37:
[----:B------:R-:W-:Y:S04]  /*2420*/  BSSY.RECONVERGENT B1, `(.L_x_36) ;  /* 0x0000038000017945 */ /* 0x000fe80003800200 */
[----:B------:R-:W-:Y:S05]  /*2430*/  @!P1 BRA `(.L_x_40) ;  /* 0x0000000000d89947 */ /* 0x000fea0003800000 */
[----:B------:R-:W-:Y:S01]  /*2440*/  ISETP.GE.U32.AND P1, PT, R34, 0x3, PT ;  /* 0x000000032200780c */ /* 0x000fe20003f26070 */
[----:B------:R-:W-:Y:S01]  /*2450*/  BSSY.RECONVERGENT B2, `(.L_x_41) ;  /* 0x000001a000027945 */ /* 0x000fe20003800200 */
[----:B------:R-:W-:-:S11]  /*2460*/  LOP3.LUT P5, RZ, R40, 0x3, RZ, 0xc0, !PT ;  /* 0x0000000328ff7812 */ /* 0x000fd600078ac0ff */
[----:B------:R-:W-:Y:S05]  /*2470*/  @!P1 BRA `(.L_x_42) ;  /* 0x00000000005c9947 */ /* 0x000fea0003800000 */
[----:B------:R-:W0:Y:S02]  /*2480*/  LDC.64 R2, c[0x0][0x388] ;  /* 0x0000e200ff027b82 */ /* 0x000e240000000a00 */
[----:B0-----:R-:W-:-:S05]  /*2490*/  IMAD.WIDE R2, R49, 0x4, R2 ;  /* 0x0000000431027825 */ /* 0x001fca00078e0202 */
[----:B------:R-:W2:Y:S04]  /*24a0*/  LDG.E R47, desc[UR16][R2.64] ;  /* 0x00000010022f7981 */ /* 0x000ea8000c1e1900 */
[----:B------:R-:W3:Y:S04]  /*24b0*/  LDG.E R51, desc[UR16][R2.64+0x4] ;  /* 0x0000041002337981 */ /* 0x000ee8000c1e1900 */
[----:B------:R-:W4:Y:S04]  /*24c0*/  LDG.E R53, desc[UR16][R2.64+0x8] ;  /* 0x0000081002357981 */ /* 0x000f28000c1e1900 */
[----:B------:R-:W4:Y:S01]  /*24d0*/  LDG.E R55, desc[UR16][R2.64+0xc] ;  /* 0x00000c1002377981 */ /* 0x000f22000c1e1900 */
[C---:B--2--5:R-:W-:Y:S01]  /*24e0*/  FADD R47, R0.reuse, -R47 ;  /* 0x8000002f002f7221 */ /* 0x064fe20000000000 */
[----:B---3--:R-:W-:-:S04]  /*24f0*/  FADD R46, R0, -R51 ;  /* 0x80000033002e7221 */ /* 0x008fc80000000000 */
[----:B------:R-:W-:Y:S01]  /*2500*/  FSETP.GEU.AND P1, PT, |R47|, R48, PT ;  /* 0x000000302f00720b */ /* 0x000fe20003f2e200 */
[----:B----4-:R-:W-:-:S03]  /*2510*/  FADD R53, R0, -R53 ;  /* 0x8000003500357221 */ /* 0x010fc60000000000 */
[----:B------:R-:W-:Y:S02]  /*2520*/  FSEL R47, |R47|, R48, !P1 ;  /* 0x000000302f2f7208 */ /* 0x000fe40004800200 */
[----:B------:R-:W-:Y:S01]  /*2530*/  SEL R50, R49, R50, !P1 ;  /* 0x0000003231327207 */ /* 0x000fe20004800000 */
[----:B------:R-:W-:Y:S01]  /*2540*/  FADD R55, R0, -R55 ;  /* 0x8000003700377221 */ /* 0x000fe20000000000 */
[----:B------:R-:W-:-:S04]  /*2550*/  FSETP.GEU.AND P2, PT, |R46|, R47, PT ;  /* 0x0000002f2e00720b */ /* 0x000fc80003f4e200 */
[----:B------:R-:W-:-:S04]  /*2560*/  FSEL R46, |R46|, R47, !P2 ;  /* 0x0000002f2e2e7208 */ /* 0x000fc80005000200 */
[----:B------:R-:W-:-:S04]  /*2570*/  FSETP.GEU.AND P3, PT, |R53|, R46, PT ;  /* 0x0000002e3500720b */ /* 0x000fc80003f6e200 */
[----:B------:R-:W-:Y:S01]  /*2580*/  FSEL R46, |R53|, R46, !P3 ;  /* 0x0000002e352e7208 */ /* 0x000fe20005800200 */
[----:B------:R-:W-:-:S03]  /*2590*/  @!P2 VIADD R50, R49, 0x1 ;  /* 0x000000013132a836 */ /* 0x000fc60000000000 */
[----:B------:R-:W-:-:S04]  /*25a0*/  FSETP.GEU.AND P4, PT, |R55|, R46, PT ;  /* 0x0000002e3700720b */ /* 0x000fc80003f8e200 */
[----:B------:R-:W-:Y:S02]  /*25b0*/  FSEL R48, |R55|, R46, !P4 ;  /* 0x0000002e37307208 */ /* 0x000fe40006000200 */
[----:B------:R-:W-:-:S07]  /*25c0*/  @!P3 IADD3 R50, PT, PT, R49, 0x2, RZ ;  /* 0x000000023132b810 */ /* 0x000fce0007ffe0ff */
[C---:B------:R-:W-:Y:S02]  /*25d0*/  @!P4 VIADD R50, R49.reuse, 0x3 ;  /* 0x000000033132c836 */ /* 0x040fe40000000000 */
[----:B------:R-:W-:-:S07]  /*25e0*/  VIADD R49, R49, 0x4 ;  /* 0x0000000431317836 */ /* 0x000fce0000000000 */
.L_x_42:
[----:B------:R-:W-:Y:S05]  /*25f0*/  BSYNC.RECONVERGENT B2 ;  /* 0x0000000000027941 */ /* 0x000fea0003800200 */
.L_x_41:
[----:B------:R-:W-:Y:S05]  /*2600*/  @!P5 BRA `(.L_x_40) ;  /* 0x000000000064d947 */ /* 0x000fea0003800000 */
[----:B------:R-:W-:-:S04]  /*2610*/  LOP3.LUT R2, R36, 0x3, RZ, 0xc0, !PT ;  /* 0x0000000324027812 */ /* 0x000fc800078ec0ff */
[----:B------:R-:W-:-:S13]  /*2620*/  ISETP.NE.AND P1, PT, R2, 0x1, PT ;  /* 0x000000010200780c */ /* 0x000fda0003f25270 */
[----:B------:R-:W0:Y:S02]  /*2630*/  @P1 LDC.64 R46, c[0x0][0x388] ;  /* 0x0000e200ff2e1b82 */ /* 0x000e240000000a00 */
[----:B0-----:R-:W-:-:S05]  /*2640*/  @P1 IMAD.WIDE R46, R49, 0x4, R46 ;  /* 0x00000004312e1825 */ /* 0x001fca00078e022e */
[----:B------:R-:W2:Y:S04]  /*2650*/  @P1 LDG.E R3, desc[UR16][R46.64] ;  /* 0x000000102e031981 */ /* 0x000ea8000c1e1900 */
[----:B------:R-:W3:Y:S01]  /*2660*/  @P1 LDG.E R53, desc[UR16][R46.64+0x4] ;  /* 0x000004102e351981 */ /* 0x000ee2000c1e1900 */
[----:B------:R-:W-:-:S04]  /*2670*/  LOP3.LUT R2, R36, 0x1, RZ, 0xc0, !PT ;  /* 0x0000000124027812 */ /* 0x000fc800078ec0ff */
[----:B------:R-:W-:Y:S01]  /*2680*/  ISETP.NE.U32.AND P2, PT, R2, 0x1, PT ;  /* 0x000000010200780c */ /* 0x000fe20003f45070 */
[----:B--2--5:R-:W-:-:S12]  /*2690*/  @P1 FADD R51, R0, -R3 ;  /* 0x8000000300331221 */ /* 0x024fd80000000000 */
[----:B------:R-:W0:Y:S01]  /*26a0*/  @!P2 LDC.64 R2, c[0x0][0x388] ;  /* 0x0000e200ff02ab82 */ /* 0x000e220000000a00 */
[----:B---3--:R-:W-:Y:S01]  /*26b0*/  @P1 FADD R52, R0, -R53 ;  /* 0x8000003500341221 */ /* 0x008fe20000000000 */
[----:B------:R-:W-:-:S04]  /*26c0*/  @P1 FSETP.GEU.AND P3, PT, |R51|, R48, PT ;  /* 0x000000303300120b */ /* 0x000fc80003f6e200 */
[----:B------:R-:W-:Y:S02]  /*26d0*/  @P1 FSEL R51, |R51|, R48, !P3 ;  /* 0x0000003033331208 */ /* 0x000fe40005800200 */
[----:B------:R-:W-:Y:S02]  /*26e0*/  @P1 SEL R53, R49, R50, !P3 ;  /* 0x0000003231351207 */ /* 0x000fe40005800000 */
[----:B------:R-:W-:-:S13]  /*26f0*/  FSETP.GEU.OR P4, PT, |R52|, R51, !P1 ;  /* 0x000000333400720b */ /* 0x000fda0004f8e600 */
[C---:B------:R-:W-:Y:S01]  /*2700*/  @!P4 IADD3 R53, PT, PT, R49.reuse, 0x1, RZ ;  /* 0x000000013135c810 */ /* 0x040fe20007ffe0ff */
[----:B------:R-:W-:-:S04]  /*2710*/  @P1 VIADD R49, R49, 0x2 ;  /* 0x0000000231311836 */ /* 0x000fc80000000000 */
[----:B0-----:R-:W-:-:S06]  /*2720*/  @!P2 IMAD.WIDE R2, R49, 0x4, R2 ;  /* 0x000000043102a825 */ /* 0x001fcc00078e0202 */
[----:B------:R-:W2:Y:S01]  /*2730*/  @!P2 LDG.E R3, desc[UR16][R2.64] ;  /* 0x000000100203a981 */ /* 0x000ea2000c1e1900 */
[C---:B------:R-:W-:Y:S02]  /*2740*/  @P1 FSETP.GEU.AND P3, PT, |R52|.reuse, R51, PT ;  /* 0x000000333400120b */ /* 0x040fe40003f6e200 */
[----:B------:R-:W-:Y:S02]  /*2750*/  @P1 MOV R50, R53 ;  /* 0x0000003500321202 */ /* 0x000fe40000000f00 */
[----:B------:R-:W-:Y:S01]  /*2760*/  @P1 FSEL R48, |R52|, R51, !P3 ;  /* 0x0000003334301208 */ /* 0x000fe20005800200 */
[----:B--2---:R-:W-:-:S05]  /*2770*/  @!P2 FADD R47, R0, -R3 ;  /* 0x80000003002fa221 */ /* 0x004fca0000000000 */
[----:B------:R-:W-:-:S04]  /*2780*/  @!P2 FSETP.GEU.AND P3, PT, |R47|, R48, PT ;  /* 0x000000302f00a20b */ /* 0x000fc80003f6e200 */
[----:B------:R-:W-:-:S09]  /*2790*/  @!P2 SEL R50, R49, R50, !P3 ;  /* 0x000000323132a207 */ /* 0x000fd20005800000 */
.L_x_40:
[----:B------:R-:W-:Y:S05]  /*27a0*/  BSYNC.RECONVERGENT B1 ;  /* 0x0000000000017941 */ /* 0x000fea0003800200 */
.L_x_36:
[----:B------:R-:W0:Y:S01]  /*27b0*/  LDC.64 R2, c[0x0][0x398] ;  /* 0x0000e600ff027b82 */ /* 0x000e220000000a00 */
[----:B------:R-:W-:-:S04]  /*27c0*/  IMAD R49, R11, R43, R24 ;  /* 0x0000002b0b317224 */ /* 0x000fc800078e0218 */
[----:B0-----:R-:W-:-:S03]  /*27d0*/  IMAD.WIDE R48, R49, 0x4, R2 ;  /* 0x0000000431307825 */ /* 0x001fc600078e0202 */
[----:B------:R-:W0:Y:S03]  /*27e0*/  LDC.64 R2, c[0x0][0x388] ;  /* 0x0000e200ff027b82 */ /* 0x000e260000000a00 */
[----:B------:R-:W2:Y:S01]  /*27f0*/  LDG.E R49, desc[UR16][R48.64] ;  /* 0x0000001030317981 */ /* 0x000ea2000c1e1900 */
[C---:B------:R-:W-:Y:S01]  /*2800*/  ISETP.NE.AND P1, PT, R50.reuse, R17, PT ;  /* 0x000000113200720c */ /* 0x040fe20003f25270 */
[----:B------:R-:W-:Y:S01]  /*2810*/  BSSY.RECONVERGENT B1, `(.L_x_43) ;  /* 0x000004a000017945 */ /* 0x000fe20003800200 */
[----:B0-----:R-:W-:-:S05]  /*2820*/  IMAD.WIDE R46, R50, 0x4, R2 ;  /* 0x00000004322e7825 */ /* 0x001fca00078e0202 */
[----:B--2---:R0:W-:Y:S06]  /*2830*/  STG.E desc[UR16][R46.64], R49 ;  /* 0x000000312e007986 */ /* 0x0041ec000c101910 */
[----:B------:R-:W-:Y:S05]  /*2840*/  @P1 BRA `(.L_x_44) ;  /* 0x0000000000401947 */ /* 0x000fea0003800000 */
[----:B------:R-:W-:Y:S05]  /*2850*/  @!P0 BRA `(.L_x_45) ;  /* 0x0000000400148947 */ /* 0x000fea0003800000 */
[----:B0-----:R0:W5:Y:S01]  /*2860*/  LDG.E R47, desc[UR16][R30.64] ;  /* 0x000000101e2f7981 */ /* 0x001162000c1e1900 */
[----:B------:R-:W-:Y:S01]  /*2870*/  BSSY.RECONVERGENT B2, `(.L_x_46) ;  /* 0x000000c000027945 */ /* 0x000fe20003800200 */
[----:B------:R-:W-:-:S07]  /*2880*/  IMAD.MOV.U32 R43, RZ, RZ, R17 ;  /* 0x000000ffff2b7224 */ /* 0x000fce00078e0011 */
.L_x_48:
[----:B------:R-:W1:Y:S02]  /*2890*/  LDC.64 R2, c[0x0][0x388] ;  /* 0x0000e200ff027b82 */ /* 0x000e640000000a00 */
[----:B-1----:R-:W-:-:S05]  /*28a0*/  IMAD.WIDE R2, R43, 0x4, R2 ;  /* 0x000000042b027825 */ /* 0x002fca00078e0202 */
[----:B-----5:R-:W2:Y:S02]  /*28b0*/  LDG.E R0, desc[UR16][R2.64+0x4] ;  /* 0x0000041002007981 */ /* 0x020ea4000c1e1900 */
[----:B--2---:R-:W-:-:S13]  /*28c0*/  FSETP.GTU.AND P0, PT, R47, R0, PT ;  /* 0x000000002f00720b */ /* 0x004fda0003f0c000 */
[----:B------:R-:W-:Y:S05]  /*28d0*/  @!P0 BRA `(.L_x_47) ;  /* 0x0000000000148947 */ /* 0x000fea0003800000 */
[----:B------:R1:W-:Y:S01]  /*28e0*/  STG.E desc[UR16][R2.64], R0 ;  /* 0x0000000002007986 */ /* 0x0003e2000c101910 */
[----:B------:R-:W-:-:S03]  /*28f0*/  IADD3 R43, PT, PT, R43, 0x1, RZ ;  /* 0x000000012b2b7810 */ /* 0x000fc60007ffe0ff */
[----:B------:R1:W-:Y:S01]  /*2900*/  STG.E desc[UR16][R2.64+0x4], R47 ;  /* 0x0000042f02007986 */ /* 0x0003e2000c101910 */
[----:B------:R-:W-:-:S13]  /*2910*/  ISETP.GE.AND P0, PT, R43, R20, PT ;  /* 0x000000142b00720c */ /* 0x000fda0003f06270 */
[----:B-1----:R-:W-:Y:S05]  /*2920*/  @!P0 BRA `(.L_x_48) ;  /* 0xfffffffc00d88947 */ /* 0x002fea000383ffff */
.L_x_47:
[----:B------:R-:W-:Y:S05]  /*2930*/  BSYNC.RECONVERGENT B2 ;  /* 0x0000000000027941 */ /* 0x000fea0003800200 */
.L_x_46:
[----:B------:R-:W-:Y:S05]  /*2940*/  BRA `(.L_x_45) ;  /* 0x0000000000d87947 */ /* 0x000fea0003800000 */
.L_x_44:
[----:B------:R-:W-:-:S13]  /*2950*/  ISETP.NE.AND P1, PT, R50, R20, PT ;  /* 0x000000143200720c */ /* 0x000fda0003f25270 */
[----:B------:R-:W-:Y:S05]  /*2960*/  @P1 BRA `(.L_x_49) ;  /* 0x0000000000441947 */ /* 0x000fea0003800000 */
[----:B------:R-:W-:Y:S04]  /*2970*/  BSSY.RECONVERGENT B2, `(.L_x_50) ;  /* 0x000000f000027945 */ /* 0x000fe80003800200 */
[----:B------:R-:W-:Y:S05]  /*2980*/  @!P0 BRA `(.L_x_51) ;  /* 0x0000000000348947 */ /* 0x000fea0003800000 */
[----:B------:R-:W-:-:S05]  /*2990*/  IMAD.WIDE R2, R20, 0x4, R2 ;  /* 0x0000000414027825 */ /* 0x000fca00078e0202 */
[----:B------:R1:W5:Y:S02]  /*29a0*/  LDG.E R43, desc[UR16][R2.64] ;  /* 0x00000010022b7981 */ /* 0x000364000c1e1900 */
[----:B-----5:R-:W-:-:S07]  /*29b0*/  IMAD.MOV.U32 R0, RZ, RZ, R20 ;  /* 0x000000ffff007224 */ /* 0x020fce00078e0014 */
.L_x_52:
[----:B-1----:R-:W1:Y:S02]  /*29c0*/  LDC.64 R2, c[0x0][0x388] ;  /* 0x0000e200ff027b82 */ /* 0x002e640000000a00 */
[----:B-1----:R-:W-:-:S05]  /*29d0*/  IMAD.WIDE R2, R0, 0x4, R2 ;  /* 0x0000000400027825 */ /* 0x002fca00078e0202 */
[----:B0-----:R-:W2:Y:S02]  /*29e0*/  LDG.E R46, desc[UR16][R2.64+-0x4] ;  /* 0xfffffc10022e7981 */ /* 0x001ea4000c1e1900 */
[----:B--2---:R-:W-:-:S13]  /*29f0*/  FSETP.GE.AND P0, PT, R43, R46, PT ;  /* 0x0000002e2b00720b */ /* 0x004fda0003f06000 */
[----:B------:R-:W-:Y:S05]  /*2a00*/  @P0 BRA `(.L_x_51) ;  /* 0x0000000000140947 */ /* 0x000fea0003800000 */
[----:B------:R2:W-:Y:S01]  /*2a10*/  STG.E desc[UR16][R2.64], R46 ;  /* 0x0000002e02007986 */ /* 0x0005e2000c101910 */
[----:B------:R-:W-:-:S03]  /*2a20*/  IADD3 R0, PT, PT, R0, -0x1, RZ ;  /* 0xffffffff00007810 */ /* 0x000fc60007ffe0ff */
[----:B------:R2:W-:Y:S01]  /*2a30*/  STG.E desc[UR16][R2.64+-0x4], R43 ;  /* 0xfffffc2b02007986 */ /* 0x0005e2000c101910 */
[----:B------:R-:W-:-:S13]  /*2a40*/  ISETP.GT.AND P0, PT, R0, R41, PT ;  /* 0x000000290000720c */ /* 0x000fda0003f04270 */
[----:B--2---:R-:W-:Y:S05]  /*2a50*/  @P0 BRA `(.L_x_52) ;  /* 0xfffffffc00d80947 */ /* 0x004fea000383ffff */
.L_x_51:
[----:B------:R-:W-:Y:S05]  /*2a60*/  BSYNC.RECONVERGENT B2 ;  /* 0x0000000000027941 */ /* 0x000fea0003800200 */
.L_x_50:
[----:B------:R-:W-:Y:S05]  /*2a70*/  BRA `(.L_x_45) ;  /* 0x00000000008c7947 */ /* 0x000fea0003800000 */
.L_x_49:
[----:B------:R-:W2:Y:S02]  /*2a80*/  LDG.E R43, desc[UR16][R46.64+0x4] ;  /* 0x000004102e2b7981 */ /* 0x000ea4000c1e1900 */
[----:B--2---:R-:W-:-:S13]  /*2a90*/  FSETP.GE.AND P0, PT, R49, R43, PT ;  /* 0x0000002b3100720b */ /* 0x004fda0003f06000 */
[----:B------:R-:W-:Y:S05]  /*2aa0*/  @P0 BRA `(.L_x_53) ;  /* 0x00000000000c0947 */ /* 0x000fea0003800000 */
[----:B-----5:R-:W2:Y:S02]  /*2ab0*/  LDG.E R0, desc[UR16][R46.64+-0x4] ;  /* 0xfffffc102e007981 */ /* 0x020ea4000c1e1900 */
[----:B--2---:R-:W-:-:S13]  /*2ac0*/  FSETP.GTU.AND P0, PT, R49, R0, PT ;  /* 0x000000003100720b */ /* 0x004fda0003f0c000 */
[----:B------:R-:W-:Y:S05]  /*2ad0*/  @P0 BRA `(.L_x_45) ;  /* 0x0000000000740947 */ /* 0x000fea0003800000 */
.L_x_53:
[----:B------:R-:W-:-:S13]  /*2ae0*/  FSETP.GT.AND P0, PT, R49, R43, PT ;  /* 0x0000002b3100720b */ /* 0x000fda0003f04000 */
[----:B------:R-:W-:Y:S05]  /*2af0*/  @!P0 BRA `(.L_x_54) ;  /* 0x0000000000348947 */ /* 0x000fea0003800000 */
[----:B------:R-:W-:Y:S01]  /*2b00*/  BSSY.RECONVERGENT B2, `(.L_x_55) ;  /* 0x000000b000027945 */ /* 0x000fe20003800200 */
.L_x_57:
[----:B------:R-:W1:Y:S02]  /*2b10*/  LDC.64 R2, c[0x0][0x388] ;  /* 0x0000e200ff027b82 */ /* 0x000e640000000a00 */
[----:B-1----:R-:W-:-:S04]  /*2b20*/  IMAD.WIDE R2, R50, 0x4, R2 ;  /* 0x0000000432027825 */ /* 0x002fc800078e0202 */
[----:B------:R-:W-:Y:S01]  /*2b30*/  VIADD R50, R50, 0x1 ;  /* 0x0000000132327836 */ /* 0x000fe20000000000 */
[----:B------:R1:W-:Y:S04]  /*2b40*/  STG.E desc[UR16][R2.64], R43 ;  /* 0x0000002b02007986 */ /* 0x0003e8000c101910 */
[----:B------:R1:W-:Y:S01]  /*2b50*/  STG.E desc[UR16][R2.64+0x4], R49 ;  /* 0x0000043102007986 */ /* 0x0003e2000c101910 */
[----:B------:R-:W-:-:S13]  /*2b60*/  ISETP.NE.AND P0, PT, R50, R20, PT ;  /* 0x000000143200720c */ /* 0x000fda0003f05270 */
[----:B-1----:R-:W-:Y:S05]  /*2b70*/  @!P0 BRA `(.L_x_56) ;  /* 0x00000000000c8947 */ /* 0x002fea0003800000 */
[----:B------:R-:W2:Y:S02]  /*2b80*/  LDG.E R43, desc[UR16][R2.64+0x8] ;  /* 0x00000810022b7981 */ /* 0x000ea4000c1e1900 */
[----:B--2---:R-:W-:-:S13]  /*2b90*/  FSETP.GEU.AND P0, PT, R49, R43, PT ;  /* 0x0000002b3100720b */ /* 0x004fda0003f0e000 */
[----:B------:R-:W-:Y:S05]  /*2ba0*/  @P0 BRA `(.L_x_57) ;  /* 0xfffffffc00d80947 */ /* 0x000fea000383ffff */
.L_x_56:
[----:B------:R-:W-:Y:S05]  /*2bb0*/  BSYNC.RECONVERGENT B2 ;  /* 0x0000000000027941 */ /* 0x000fea0003800200 */
.L_x_55:
[----:B------:R-:W-:Y:S05]  /*2bc0*/  BRA `(.L_x_45) ;  /* 0x0000000000387947 */ /* 0x000fea0003800000 */
.L_x_54:
[----:B0-----:R-:W2:Y:S01]  /*2bd0*/  LDG.E R46, desc[UR16][R46.64+-0x4] ;  /* 0xfffffc102e2e7981 */ /* 0x001ea2000c1e1900 */
[----:B------:R-:W-:-:S04]  /*2be0*/  ISETP.GT.AND P0, PT, R50, R41, PT ;  /* 0x000000293200720c */ /* 0x000fc80003f04270 */
[----:B--2---:R-:W-:-:S13]  /*2bf0*/  FSETP.GEU.OR P0, PT, R49, R46, !P0 ;  /* 0x0000002e3100720b */ /* 0x004fda000470e400 */
[----:B------:R-:W-:Y:S05]  /*2c00*/  @P0 BRA `(.L_x_45) ;  /* 0x0000000000280947 */ /* 0x000fea0003800000 */
.L_x_58:
[----:B------:R-:W0:Y:S02]  /*2c10*/  LDC.64 R2, c[0x0][0x388] ;  /* 0x0000e200ff027b82 */ /* 0x000e240000000a00 */
[----:B0-----:R-:W-:-:S05]  /*2c20*/  IMAD.WIDE R2, R50, 0x4, R2 ;  /* 0x0000000432027825 */ /* 0x001fca00078e0202 */
[----:B-----5:R-:W2:Y:S02]  /*2c30*/  LDG.E R0, desc[UR16][R2.64+-0x4] ;  /* 0xfffffc1002007981 */ /* 0x020ea4000c1e1900 */
[----:B--2---:R-:W-:-:S13]  /*2c40*/  FSETP.GEU.AND P0, PT, R49, R0, PT ;  /* 0x000000003100720b */ /* 0x004fda0003f0e000 */
[----:B------:R-:W-:Y:S05]  /*2c50*/  @P0 BRA `(.L_x_45) ;  /* 0x0000000000140947 */ /* 0x000fea0003800000 */
[----:B------:R1:W-:Y:S01]  /*2c60*/  STG.E desc[UR16][R2.64], R0 ;  /* 0x0000000002007986 */ /* 0x0003e2000c101910 */
[----:B------:R-:W-:-:S03]  /*2c70*/  IADD3 R50, PT, PT, R50, -0x1, RZ ;  /* 0xffffffff32327810 */ /* 0x000fc60007ffe0ff */
[----:B------:R1:W-:Y:S01]  /*2c80*/  STG.E desc[UR16][R2.64+-0x4], R49 ;  /* 0xfffffc3102007986 */ /* 0x0003e2000c101910 */
[----:B------:R-:W-:-:S13]  /*2c90*/  ISETP.GT.AND P0, PT, R50, R41, PT ;  /* 0x000000293200720c */ /* 0x000fda0003f04270 */
[----:B-1----:R-:W-:Y:S05]  /*2ca0*/  @P0 BRA `(.L_x_58) ;  /* 0xfffffffc00d80947 */ /* 0x002fea000383ffff */
.L_x_45:
[----:B------:R-:W-:Y:S05]  /*2cb0*/  BSYNC.RECONVERGENT B1 ;  /* 0x0000000000017941 */ /* 0x000fea0003800200 */
.L_x_43:
[----:B------:R-:W1:Y:S01]  /*2cc0*/  LDC.64 R2, c[0x0][0x398] ;  /* 0x0000e600ff027b82 */ /* 0x000e620000000a00 */
[----:B------:R-:W2:Y:S07]  /*2cd0*/  LDG.E R43, desc[UR16][R44.64] ;  /* 0x000000102c2b7981 */ /* 0x000eae000c1e1900 */
[----:B0-----:R-:W0:Y:S08]  /*2ce0*/  LDC.64 R46, c[0x0][0x3a8] ;  /* 0x0000ea00ff2e7b82 */ /* 0x001e300000000a00 */
[----:B------:R-:W3:Y:S01]  /*2cf0*/  LDC.64 R48, c[0x0][0x3b8] ;  /* 0x0000ee00ff307b82 */ /* 0x000ee20000000a00 */
[----:B-1----:R-:W-:-:S06]  /*2d00*/  IMAD.WIDE R2, R24, 0x4, R2 ;  /* 0x0000000418027825 */ /* 0x002fcc00078e0202 */
[----:B------:R-:W2:Y:S01]  /*2d10*/  LDG.E R2, desc[UR16][R2.64] ;  /* 0x0000001002027981 */ /* 0x000ea2000c1e1900 */
[----:B0-----:R-:W-:-:S06]  /*2d20*/  IMAD.WIDE R46, R26, 0x4, R46 ;  /* 0x000000041a2e7825 */ /* 0x001fcc00078e022e */
[----:B------:R-:W4:Y:S01]  /*2d30*/  LDG.E R46, desc[UR16][R46.64] ;  /* 0x000000102e2e7981 */ /* 0x000f22000c1e1900 */
[----:B---3--:R-:W-:-:S04]  /*2d40*/  IMAD.WIDE R48, R21, 0x4, R48 ;  /* 0x0000000415307825 */ /* 0x008fc800078e0230 */
[----:B--2---:R-:W-:-:S04]  /*2d50*/  FADD R43, R2, -R43 ;  /* 0x8000002b022b7221 */ /* 0x004fc80000000000 */
[----:B----4-:R-:W-:-:S06]  /*2d60*/  FMUL R43, R46, R43 ;  /* 0x0000002b2e2b7220 */ /* 0x010fcc0000400000 */
[----:B------:R-:W0:Y:S02]  /*2d70*/  F2I.TRUNC.NTZ R43, R43 ;  /* 0x0000002b002b7305 */ /* 0x000e24000020f100 */
[----:B0-----:R-:W-:-:S05]  /*2d80*/  VIMNMX R51, PT, PT, RZ, R43, !PT ;  /* 0x0000002bff337248 */ /* 0x001fca0007fe0100 */
[----:B------:R0:W-:Y:S04]  /*2d90*/  STG.E desc[UR16][R48.64], R51 ;  /* 0x0000003330007986 */ /* 0x0001e8000c101910 */
[----:B-----5:R-:W2:Y:S01]  /*2da0*/  LDG.E R0, desc[UR16][R44.64] ;  /* 0x000000102c007981 */ /* 0x020ea2000c1e1900 */
[----:B------:R-:W1:Y:S01]  /*2db0*/  MUFU.RCP R53, R42 ;  /* 0x0000002a00357308 */ /* 0x000e620000001000 */
[----:B------:R-:W-:Y:S01]  /*2dc0*/  BSSY.RECONVERGENT B3, `(.L_x_59) ;  /* 0x000000e000037945 */ /* 0x000fe20003800200 */
[----:B-1----:R-:W-:-:S04]  /*2dd0*/  FFMA R2, -R42, R53, 1 ;  /* 0x3f8000002a027423 */ /* 0x002fc80000000135 */
[----:B------:R-:W-:Y:S01]  /*2de0*/  FFMA R2, R53, R2, R53 ;  /* 0x0000000235027223 */ /* 0x000fe20000000035 */
[----:B------:R-:W-:Y:S01]  /*2df0*/  ISETP.GE.AND P2, PT, R11, 0x2, PT ;  /* 0x000000020b00780c */ /* 0x000fe20003f46270 */
[----:B--2---:R-:W-:-:S04]  /*2e00*/  FADD R3, R0, -R19 ;  /* 0x8000001300037221 */ /* 0x004fc80000000000 */
[----:B------:R-:W1:Y:S01]  /*2e10*/  FCHK P0, R3, R42 ;  /* 0x0000002a03007302 */ /* 0x000e620000000000 */
        /* <DEDUP_REMOVED lines=8> */
.L_x_60:
[----:B------:R-:W-:Y:S05]  /*2ea0*/  BSYNC.RECONVERGENT B3 ;  /* 0x0000000000037941 */ /* 0x000fea0003800200 */
.L_x_59:
[----:B------:R-:W-:Y:S04]  /*2eb0*/  BSSY.RECONVERGENT B1, `(.L_x_61) ;  /* 0x000006f000017945 */ /* 0x000fe80003800200 */
[----:B------:R-:W-:Y:S05]  /*2ec0*/  @!P2 BRA `(.L_x_62) ;  /* 0x0000000400b4a947 */ /* 0x000fea0003800000 */
[----:B------:R-:W-:Y:S01]  /*2ed0*/  VIADD R2, R11, 0xfffffffe ;  /* 0xfffffffe0b027836 */ /* 0x000fe20000000000 */
[----:B------:R-:W-:Y:S01]  /*2ee0*/  BSSY.RECONVERGENT B2, `(.L_x_63) ;  /* 0x000003f000027945 */ /* 0x000fe20003800200 */
[----:B------:R-:W-:Y:S01]  /*2ef0*/  ISETP.NE.AND P1, PT, R27, RZ, PT ;  /* 0x000000ff1b00720c */ /* 0x000fe20003f25270 */
[----:B------:R-:W-:Y:S01]  /*2f00*/  IMAD.IADD R54, R24, 0x1, -R11 ;  /* 0x0000000118367824 */ /* 0x000fe200078e0a0b */
[----:B------:R-:W-:Y:S01]  /*2f10*/  IADD3 R52, PT, PT, R26, -R11, RZ ;  /* 0x8000000b1a347210 */ /* 0x000fe20007ffe0ff */
[----:B------:R-:W-:Y:S01]  /*2f20*/  IMAD.MOV.U32 R43, RZ, RZ, 0x1 ;  /* 0x00000001ff2b7424 */ /* 0x000fe200078e00ff */
[----:B------:R-:W-:Y:S02]  /*2f30*/  ISETP.GE.U32.AND P0, PT, R2, 0x3, PT ;  /* 0x000000030200780c */ /* 0x000fe40003f06070 */
[----:B------:R-:W-:-:S11]  /*2f40*/  IADD3 R53, PT, PT, -R22, R21, RZ ;  /* 0x0000001516357210 */ /* 0x000fd60007ffe1ff */
[----:B------:R-:W-:Y:S05]  /*2f50*/  @!P0 BRA `(.L_x_64) ;  /* 0x0000000000dc8947 */ /* 0x000fea0003800000 */
[----:B------:R-:W-:-:S07]  /*2f60*/  HFMA2 R43, -RZ, RZ, 0, 5.9604644775390625e-08 ;  /* 0x00000001ff2b7431 */ /* 0x000fce00000001ff */
.L_x_65:
[----:B0-----:R-:W0:Y:S01]  /*2f70*/  LDC.64 R46, c[0x0][0x398] ;  /* 0x0000e600ff2e7b82 */ /* 0x001e220000000a00 */
[----:B------:R-:W-:-:S07]  /*2f80*/  IMAD.IADD R3, R54, 0x1, R43 ;  /* 0x0000000136037824 */ /* 0x000fce00078e022b */
[----:B------:R-:W1:Y:S01]  /*2f90*/  LDC.64 R48, c[0x0][0x3a8] ;  /* 0x0000ea00ff307b82 */ /* 0x000e620000000a00 */
[----:B0-----:R-:W-:Y:S01]  /*2fa0*/  IMAD.WIDE R46, R3, 0x4, R46 ;  /* 0x00000004032e7825 */ /* 0x001fe200078e022e */
[----:B------:R-:W-:-:S04]  /*2fb0*/  IADD3 R3, PT, PT, R52, R43, RZ ;  /* 0x0000002b34037210 */ /* 0x000fc80007ffe0ff */
[----:B------:R-:W2:Y:S01]  /*2fc0*/  LDG.E R2, desc[UR16][R46.64] ;  /* 0x000000102e027981 */ /* 0x000ea2000c1e1900 */
[----:B-1----:R-:W-:-:S05]  /*2fd0*/  IMAD.WIDE R48, R3, 0x4, R48 ;  /* 0x0000000403307825 */ /* 0x002fca00078e0230 */
        /* <DEDUP_REMOVED lines=35> */
[C---:B------:R-:W-:Y:S01]  /*3210*/  VIADD R56, R43.reuse, 0x3 ;  /* 0x000000032b387836 */ /* 0x040fe20000000000 */
[----:B------:R-:W-:-:S04]  /*3220*/  IADD3 R43, PT, PT, R43, 0x4, RZ ;  /* 0x000000042b2b7810 */ /* 0x000fc80007ffe0ff */
        /* <DEDUP_REMOVED lines=10> */
.L_x_64:
[----:B------:R-:W-:Y:S05]  /*32d0*/  BSYNC.RECONVERGENT B2 ;  /* 0x0000000000027941 */ /* 0x000fea0003800200 */
.L_x_63:
[----:B------:R-:W-:Y:S05]  /*32e0*/  @!P1 BRA `(.L_x_62) ;  /* 0x0000000000ac9947 */ /* 0x000fea0003800000 */
[----:B0-----:R-:W0:Y:S01]  /*32f0*/  LDC.64 R2, c[0x0][0x398] ;  /* 0x0000e600ff027b82 */ /* 0x001e220000000a00 */
[----:B------:R-:W-:-:S07]  /*3300*/  IMAD.IADD R49, R54, 0x1, R43 ;  /* 0x0000000136317824 */ /* 0x000fce00078e022b */
[----:B------:R-:W1:Y:S01]  /*3310*/  LDC.64 R46, c[0x0][0x3a8] ;  /* 0x0000ea00ff2e7b82 */ /* 0x000e620000000a00 */
[----:B0-----:R-:W-:Y:S01]  /*3320*/  IMAD.WIDE R2, R49, 0x4, R2 ;  /* 0x0000000431027825 */ /* 0x001fe200078e0202 */
[----:B------:R-:W-:-:S04]  /*3330*/  IADD3 R49, PT, PT, R52, R43, RZ ;  /* 0x0000002b34317210 */ /* 0x000fc80007ffe0ff */
[----:B------:R-:W2:Y:S01]  /*3340*/  LDG.E R52, desc[UR16][R2.64] ;  /* 0x0000001002347981 */ /* 0x000ea2000c1e1900 */
[----:B-1----:R-:W-:Y:S01]  /*3350*/  IMAD.WIDE R48, R49, 0x4, R46 ;  /* 0x0000000431307825 */ /* 0x002fe200078e022e */
[-C--:B------:R-:W-:Y:S01]  /*3360*/  I2FP.F32.U32 R54, R43.reuse ;  /* 0x0000002b00367245 */ /* 0x080fe20000201000 */
[----:B------:R-:W0:Y:S03]  /*3370*/  LDC.64 R46, c[0x0][0x3b8] ;  /* 0x0000ee00ff2e7b82 */ /* 0x000e260000000a00 */
[----:B------:R-:W3:Y:S01]  /*3380*/  LDG.E R50, desc[UR16][R48.64] ;  /* 0x0000001030327981 */ /* 0x000ee2000c1e1900 */
[----:B------:R-:W-:Y:S01]  /*3390*/  IMAD R53, R4, R43, R53 ;  /* 0x0000002b04357224 */ /* 0x000fe200078e0235 */
[----:B------:R-:W-:-:S03]  /*33a0*/  ISETP.NE.AND P0, PT, R27, 0x1, PT ;  /* 0x000000011b00780c */ /* 0x000fc60003f05270 */
[----:B0-----:R-:W-:-:S04]  /*33b0*/  IMAD.WIDE R46, R53, 0x4, R46 ;  /* 0x00000004352e7825 */ /* 0x001fc800078e022e */
[----:B--2---:R-:W-:-:S04]  /*33c0*/  FADD R51, R52, -R19 ;  /* 0x8000001334337221 */ /* 0x004fc80000000000 */
[----:B------:R-:W-:-:S04]  /*33d0*/  FFMA R51, R54, R0, R51 ;  /* 0x0000000036337223 */ /* 0x000fc80000000033 */
[----:B---3--:R-:W-:-:S06]  /*33e0*/  FMUL R50, R50, R51 ;  /* 0x0000003332327220 */ /* 0x008fcc0000400000 */
[----:B------:R-:W0:Y:S02]  /*33f0*/  F2I.TRUNC.NTZ R50, R50 ;  /* 0x0000003200327305 */ /* 0x000e24000020f100 */
[----:B0-----:R-:W-:-:S05]  /*3400*/  VIMNMX R51, PT, PT, RZ, R50, !PT ;  /* 0x00000032ff337248 */ /* 0x001fca0007fe0100 */
        /* <DEDUP_REMOVED lines=16> */
[----:B------:R-:W-:Y:S01]  /*3510*/  @P0 IADD3 R43, PT, PT, R43, 0x2, RZ ;  /* 0x000000022b2b0810 */ /* 0x000fe20007ffe0ff */
        /* <DEDUP_REMOVED lines=8> */
.L_x_62:
[----:B------:R-:W-:Y:S05]  /*35a0*/  BSYNC.RECONVERGENT B1 ;  /* 0x0000000000017941 */ /* 0x000fea0003800200 */
.L_x_61:
[----:B------:R3:W5:Y:S01]  /*35b0*/  LDG.E R19, desc[UR16][R44.64] ;  /* 0x000000102c137981 */ /* 0x000762000c1e1900 */
[--C-:B------:R-:W-:Y:S01]  /*35c0*/  IMAD.IADD R24, R24, 0x1, R11.reuse ;  /* 0x0000000118187824 */ /* 0x100fe200078e020b */
[----:B------:R-:W-:Y:S01]  /*35d0*/  IADD3 R21, PT, PT, R22, R21, RZ ;  /* 0x0000001516157210 */ /* 0x000fe20007ffe0ff */
[----:B------:R-:W-:-:S03]  /*35e0*/  IMAD.IADD R26, R26, 0x1, R11 ;  /* 0x000000011a1a7824 */ /* 0x000fc600078e020b */
[----:B------:R-:W-:-:S13]  /*35f0*/  ISETP.GE.AND P0, PT, R24, R23, PT ;  /* 0x000000171800720c */ /* 0x000fda0003f06270 */
[----:B---3--:R-:W-:Y:S05]  /*3600*/  @!P0 BRA `(.L_x_66) ;  /* 0xffffffe800788947 */ /* 0x008fea000383ffff */
.L_x_35:
[----:B------:R-:W-:Y:S05]  /*3610*/  BSYNC.RECONVERGENT B0 ;  /* 0x0000000000007941 */ /* 0x000fea0003800200 */
.L_x_34:
[----:B------:R-:W-:Y:S01]  /*3620*/  ISETP.GE.AND P0, PT, R24, R18, PT ;  /* 0x000000121800720c */ /* 0x000fe20003f06270 */
[----:B------:R-:W-:Y:S01]  /*3630*/  BSSY.RECONVERGENT B0, `(.L_x_67) ;  /* 0x0000199000007945 */ /* 0x000fe20003800200 */
[----:B------:R-:W-:-:S11]  /*3640*/  IADD3 R23, PT, PT, R37, -0x1, RZ ;  /* 0xffffffff25177810 */ /* 0x000fd60007ffe0ff */
[----:B------:R-:W-:Y:S05]  /*3650*/  @P0 BRA `(.L_x_68) ;  /* 0x0000001800580947 */ /* 0x000fea0003800000 */
[----:B--2---:R-:W-:Y:S01]  /*3660*/  IADD3 R43, PT, PT, R11, -0x1, RZ ;  /* 0xffffffff0b2b7810 */ /* 0x004fe20007ffe0ff */
[C---:B------:R-:W-:Y:S01]  /*3670*/  VIADD R25, R37.reuse, 0xfffffffe ;  /* 0xfffffffe25197836 */ /* 0x040fe20000000000 */
[C---:B------:R-:W-:Y:S01]  /*3680*/  IADD3 R27, PT, PT, R37.reuse, -0x3, RZ ;  /* 0xfffffffd251b7810 */ /* 0x040fe20007ffe0ff */
[----:B------:R-:W-:Y:S01]  /*3690*/  VIADD R36, R37, 0x6 ;  /* 0x0000000625247836 */ /* 0x000fe20000000000 */
[----:B------:R-:W-:Y:S01]  /*36a0*/  LOP3.LUT R42, R43, 0x3, RZ, 0xc0, !PT ;  /* 0x000000032b2a7812 */ /* 0x000fe200078ec0ff */
[----:B------:R-:W-:Y:S01]  /*36b0*/  IMAD.MOV.U32 R40, RZ, RZ, RZ ;  /* 0x000000ffff287224 */ /* 0x000fe200078e00ff */
[----:B------:R-:W-:Y:S02]  /*36c0*/  LOP3.LUT R37, R37, 0x2, RZ, 0x3c, !PT ;  /* 0x0000000225257812 */ /* 0x000fe400078e3cff */
[----:B------:R-:W-:Y:S02]  /*36d0*/  I2FP.F32.S32 R38, R11 ;  /* 0x0000000b00267245 */ /* 0x000fe40000201400 */
[----:B------:R-:W-:-:S02]  /*36e0*/  PRMT R39, RZ, 0x7610, R39 ;  /* 0x00007610ff277816 */ /* 0x000fc40000000027 */
[----:B------:R-:W-:Y:S02]  /*36f0*/  PRMT R41, RZ, 0x7610, R41 ;  /* 0x00007610ff297816 */ /* 0x000fe40000000029 */
[----:B------:R-:W-:-:S07]  /*3700*/  LOP3.LUT R43, R43, 0xfffffffc, RZ, 0xc0, !PT ;  /* 0xfffffffc2b2b7812 */ /* 0x000fce00078ec0ff */
.L_x_94:
[----:B------:R-:W-:Y:S01]  /*3710*/  IADD3 R0, PT, PT, R23, UR11, R20 ;  /* 0x0000000b17007c10 */ /* 0x000fe2000fffe014 */
[----:B------:R-:W-:Y:S01]  /*3720*/  BSSY.RECONVERGENT B1, `(.L_x_69) ;  /* 0x0000086000017945 */ /* 0x000fe20003800200 */
[----:B------:R-:W-:Y:S02]  /*3730*/  MOV R45, RZ ;  /* 0x000000ff002d7202 */ /* 0x000fe40000000f00 */
[----:B------:R-:W-:-:S13]  /*3740*/  ISETP.GE.AND P0, PT, R17, R0, PT ;  /* 0x000000001100720c */ /* 0x000fda0003f06270 */
[----:B------:R-:W-:Y:S05]  /*3750*/  @P0 BRA `(.L_x_70) ;  /* 0x0000000800080947 */ /* 0x000fea0003800000 */
[----:B0-----:R-:W0:Y:S01]  /*3760*/  LDC.64 R2, c[0x0][0x398] ;  /* 0x0000e600ff027b82 */ /* 0x001e220000000a00 */
[----:B------:R-:W2:Y:S01]  /*3770*/  LDCU UR7, c[0x0][0x384] ;  /* 0x00007080ff0777ac */ /* 0x000ea20008000800 */
[----:B------:R-:W-:-:S04]  /*3780*/  IMAD.MOV R35, RZ, RZ, -R11 ;  /* 0x000000ffff237224 */ /* 0x000fc800078e0a0b */
[----:B--2---:R-:W-:-:S04]  /*3790*/  IMAD R35, R35, UR7, R24 ;  /* 0x0000000723237c24 */ /* 0x004fc8000f8e0218 */
[----:B0-----:R-:W-:-:S05]  /*37a0*/  IMAD.WIDE R2, R35, 0x4, R2 ;  /* 0x0000000423027825 */ /* 0x001fca00078e0202 */
[----:B------:R0:W5:Y:S01]  /*37b0*/  LDG.E R0, desc[UR16][R2.64] ;  /* 0x0000001002007981 */ /* 0x000162000c1e1900 */
[----:B------:R-:W-:Y:S01]  /*37c0*/  IADD3 R34, PT, PT, R27, -R40, RZ ;  /* 0x800000281b227210 */ /* 0x000fe20007ffe0ff */
[----:B------:R-:W-:Y:S01]  /*37d0*/  IMAD.IADD R35, R25, 0x1, -R40 ;  /* 0x0000000119237824 */ /* 0x000fe200078e0a28 */
[----:B------:R-:W-:Y:S01]  /*37e0*/  BSSY.RECONVERGENT B2, `(.L_x_71) ;  /* 0x000003a000027945 */ /* 0x000fe20003800200 */
[----:B-1----:R-:W-:Y:S01]  /*37f0*/  HFMA2 R46, -RZ, RZ, 3.390625, 0 ;  /* 0x42c80000ff2e7431 */ /* 0x002fe200000001ff */
[----:B------:R-:W-:Y:S01]  /*3800*/  ISETP.GE.U32.AND P1, PT, R34, 0x7, PT ;  /* 0x000000072200780c */ /* 0x000fe20003f26070 */
[----:B------:R-:W-:Y:S01]  /*3810*/  IMAD.MOV.U32 R45, RZ, RZ, RZ ;  /* 0x000000ffff2d7224 */ /* 0x000fe200078e00ff */
[----:B------:R-:W-:Y:S02]  /*3820*/  LOP3.LUT P0, RZ, R35, 0x7, RZ, 0xc0, !PT ;  /* 0x0000000723ff7812 */ /* 0x000fe4000780c0ff */
[----:B------:R-:W-:-:S09]  /*3830*/  MOV R44, R17 ;  /* 0x00000011002c7202 */ /* 0x000fd20000000f00 */
[----:B0-----:R-:W-:Y:S05]  /*3840*/  @!P1 BRA `(.L_x_72) ;  /* 0x0000000000cc9947 */ /* 0x001fea0003800000 */
[----:B------:R-:W-:Y:S01]  /*3850*/  LOP3.LUT R35, R35, 0xfffffff8, RZ, 0xc0, !PT ;  /* 0xfffffff823237812 */ /* 0x000fe200078ec0ff */
[----:B------:R-:W-:Y:S01]  /*3860*/  IMAD.MOV.U32 R46, RZ, RZ, 0x42c80000 ;  /* 0x42c80000ff2e7424 */ /* 0x000fe200078e00ff */
[----:B------:R-:W-:Y:S01]  /*3870*/  MOV R45, RZ ;  /* 0x000000ff002d7202 */ /* 0x000fe20000000f00 */
[----:B------:R-:W-:Y:S01]  /*3880*/  IMAD.MOV.U32 R44, RZ, RZ, R17 ;  /* 0x000000ffff2c7224 */ /* 0x000fe200078e0011 */
[----:B------:R-:W-:-:S07]  /*3890*/  MOV R34, RZ ;  /* 0x000000ff00227202 */ /* 0x000fce0000000f00 */
.L_x_73:
        /* <DEDUP_REMOVED lines=10> */
[----:B------:R-:W-:Y:S01]  /*3940*/  IADD3 R34, PT, PT, R34, 0x8, RZ ;  /* 0x0000000822227810 */ /* 0x000fe20007ffe0ff */
[C---:B--2--5:R-:W-:Y:S01]  /*3950*/  FADD R53, R0.reuse, -R53 ;  /* 0x8000003500357221 */ /* 0x064fe20000000000 */
[----:B---3--:R-:W-:-:S04]  /*3960*/  FADD R55, R0, -R55 ;  /* 0x8000003700377221 */ /* 0x008fc80000000000 */
[----:B------:R-:W-:Y:S01]  /*3970*/  FSETP.GEU.AND P5, PT, |R53|, R46, PT ;  /* 0x0000002e3500720b */ /* 0x000fe20003fae200 */
[----:B----4-:R-:W-:-:S03]  /*3980*/  FADD R57, R0, -R57 ;  /* 0x8000003900397221 */ /* 0x010fc60000000000 */
[----:B------:R-:W-:Y:S02]  /*3990*/  FSEL R46, |R53|, R46, !P5 ;  /* 0x0000002e352e7208 */ /* 0x000fe40006800200 */
        /* <DEDUP_REMOVED lines=18> */
[----:B------:R-:W-:Y:S02]  /*3ac0*/  FSEL R46, |R49|, R46, !P2 ;  /* 0x0000002e312e7208 */ /* 0x000fe40005000200 */
[----:B------:R-:W-:Y:S02]  /*3ad0*/  @!P1 IADD3 R45, PT, PT, R44, 0x4, RZ ;  /* 0x000000042c2d9810 */ /* 0x000fe40007ffe0ff */
[CC--:B------:R-:W-:Y:S02]  /*3ae0*/  FSETP.GEU.AND P5, PT, |R47|.reuse, R46.reuse, PT ;  /* 0x0000002e2f00720b */ /* 0x0c0fe40003fae200 */
[----:B------:R-:W-:Y:S02]  /*3af0*/  ISETP.NE.AND P1, PT, R34, R35, PT ;  /* 0x000000232200720c */ /* 0x000fe40003f25270 */
[----:B------:R-:W-:Y:S01]  /*3b00*/  FSEL R46, |R47|, R46, !P5 ;  /* 0x0000002e2f2e7208 */ /* 0x000fe20006800200 */
[----:B------:R-:W-:-:S03]  /*3b10*/  @!P2 VIADD R45, R44, 0x5 ;  /* 0x000000052c2da836 */ /* 0x000fc60000000000 */
[----:B------:R-:W-:-:S04]  /*3b20*/  FSETP.GEU.AND P3, PT, |R51|, R46, PT ;  /* 0x0000002e3300720b */ /* 0x000fc80003f6e200 */
[----:B------:R-:W-:Y:S01]  /*3b30*/  FSEL R46, |R51|, R46, !P3 ;  /* 0x0000002e332e7208 */ /* 0x000fe20005800200 */
[----:B------:R-:W-:-:S08]  /*3b40*/  @!P5 VIADD R45, R44, 0x6 ;  /* 0x000000062c2dd836 */ /* 0x000fd00000000000 */
[C---:B------:R-:W-:Y:S01]  /*3b50*/  @!P3 IADD3 R45, PT, PT, R44.reuse, 0x7, RZ ;  /* 0x000000072c2db810 */ /* 0x040fe20007ffe0ff */
[----:B------:R-:W-:Y:S01]  /*3b60*/  VIADD R44, R44, 0x8 ;  /* 0x000000082c2c7836 */ /* 0x000fe20000000000 */
[----:B------:R-:W-:Y:S06]  /*3b70*/  @P1 BRA `(.L_x_73) ;  /* 0xfffffffc00481947 */ /* 0x000fec000383ffff */
.L_x_72:
[----:B------:R-:W-:Y:S05]  /*3b80*/  BSYNC.RECONVERGENT B2 ;  /* 0x0000000000027941 */ /* 0x000fea0003800200 */
.L_x_71:
[----:B------:R-:W-:Y:S05]  /*3b90*/  @!P0 BRA `(.L_x_70) ;  /* 0x0000000000f88947 */ /* 0x000fea0003800000 */
[----:B------:R-:W-:Y:S01]  /*3ba0*/  IADD3 R3, PT, PT, RZ, -R41, RZ ;  /* 0x80000029ff037210 */ /* 0x000fe20007ffe0ff */
[----:B------:R-:W-:Y:S03]  /*3bb0*/  BSSY.RECONVERGENT B2, `(.L_x_74) ;  /* 0x000001f000027945 */ /* 0x000fe60003800200 */
[----:B------:R-:W-:-:S05]  /*3bc0*/  PRMT R3, R3, 0x7710, RZ ;  /* 0x0000771003037816 */ /* 0x000fca00000000ff */
[----:B------:R-:W-:-:S05]  /*3bd0*/  IMAD.IADD R2, R36, 0x1, R3 ;  /* 0x0000000124027824 */ /* 0x000fca00078e0203 */
[----:B------:R-:W-:-:S04]  /*3be0*/  LOP3.LUT R2, R2, 0x7, RZ, 0xc0, !PT ;  /* 0x0000000702027812 */ /* 0x000fc800078ec0ff */
[C---:B------:R-:W-:Y:S02]  /*3bf0*/  IADD3 R3, PT, PT, R2.reuse, -0x1, RZ ;  /* 0xffffffff02037810 */ /* 0x040fe40007ffe0ff */
[----:B------:R-:W-:Y:S02]  /*3c00*/  LOP3.LUT P4, RZ, R2, 0x3, RZ, 0xc0, !PT ;  /* 0x0000000302ff7812 */ /* 0x000fe4000788c0ff */
[----:B------:R-:W-:-:S13]  /*3c10*/  ISETP.GE.U32.AND P0, PT, R3, 0x3, PT ;  /* 0x000000030300780c */ /* 0x000fda0003f06070 */
        /* <DEDUP_REMOVED lines=22> */
[C---:B------:R-:W-:Y:S01]  /*3d80*/  @!P3 VIADD R45, R44.reuse, 0x3 ;  /* 0x000000032c2db836 */ /* 0x040fe20000000000 */
[----:B------:R-:W-:-:S07]  /*3d90*/  IADD3 R44, PT, PT, R44, 0x4, RZ ;  /* 0x000000042c2c7810 */ /* 0x000fce0007ffe0ff */
.L_x_75:
[----:B------:R-:W-:Y:S05]  /*3da0*/  BSYNC.RECONVERGENT B2 ;  /* 0x0000000000027941 */ /* 0x000fea0003800200 */
.L_x_74:
[----:B------:R-:W-:Y:S05]  /*3db0*/  @!P4 BRA `(.L_x_70) ;  /* 0x000000000070c947 */ /* 0x000fea0003800000 */
[----:B------:R-:W-:-:S05]  /*3dc0*/  IMAD.MOV R2, RZ, RZ, -R39 ;  /* 0x000000ffff027224 */ /* 0x000fca00078e0a27 */
[----:B------:R-:W-:-:S04]  /*3dd0*/  PRMT R2, R2, 0x7710, RZ ;  /* 0x0000771002027816 */ /* 0x000fc800000000ff */
[----:B------:R-:W-:-:S04]  /*3de0*/  IADD3 R2, PT, PT, R37, R2, RZ ;  /* 0x0000000225027210 */ /* 0x000fc80007ffe0ff */
        /* <DEDUP_REMOVED lines=15> */
[C---:B------:R-:W-:Y:S01]  /*3ee0*/  @!P3 VIADD R49, R44.reuse, 0x1 ;  /* 0x000000012c31b836 */ /* 0x040fe20000000000 */
[----:B------:R-:W-:-:S05]  /*3ef0*/  @P0 IADD3 R44, PT, PT, R44, 0x2, RZ ;  /* 0x000000022c2c0810 */ /* 0x000fca0007ffe0ff */
[----:B0-----:R-:W-:-:S06]  /*3f00*/  @!P1 IMAD.WIDE R2, R44, 0x4, R2 ;  /* 0x000000042c029825 */ /* 0x001fcc00078e0202 */
[----:B------:R-:W2:Y:S01]  /*3f10*/  @!P1 LDG.E R3, desc[UR16][R2.64] ;  /* 0x0000001002039981 */ /* 0x000ea2000c1e1900 */
[----:B------:R-:W-:Y:S01]  /*3f20*/  @P0 FSETP.GEU.AND P2, PT, |R48|, R47, PT ;  /* 0x0000002f3000020b */ /* 0x000fe20003f4e200 */
[----:B------:R-:W-:-:S03]  /*3f30*/  @P0 IMAD.MOV.U32 R45, RZ, RZ, R49 ;  /* 0x000000ffff2d0224 */ /* 0x000fc600078e0031 */
[----:B------:R-:W-:Y:S01]  /*3f40*/  @P0 FSEL R46, |R48|, R47, !P2 ;  /* 0x0000002f302e0208 */ /* 0x000fe20005000200 */
[----:B--2---:R-:W-:-:S05]  /*3f50*/  @!P1 FADD R35, R0, -R3 ;  /* 0x8000000300239221 */ /* 0x004fca0000000000 */
[----:B------:R-:W-:-:S04]  /*3f60*/  @!P1 FSETP.GEU.AND P2, PT, |R35|, R46, PT ;  /* 0x0000002e2300920b */ /* 0x000fc80003f4e200 */
[----:B------:R-:W-:-:S09]  /*3f70*/  @!P1 SEL R45, R44, R45, !P2 ;  /* 0x0000002d2c2d9207 */ /* 0x000fd20005000000 */
.L_x_70:
[----:B------:R-:W-:Y:S05]  /*3f80*/  BSYNC.RECONVERGENT B1 ;  /* 0x0000000000017941 */ /* 0x000fea0003800200 */
.L_x_69:
[----:B------:R-:W-:Y:S01]  /*3f90*/  ISETP.GE.AND P0, PT, R45, R20, PT ;  /* 0x000000142d00720c */ /* 0x000fe20003f06270 */
[----:B------:R-:W-:-:S12]  /*3fa0*/  BSSY.RECONVERGENT B1, `(.L_x_76) ;  /* 0x000002e000017945 */ /* 0x000fd80003800200 */
[----:B------:R-:W-:Y:S05]  /*3fb0*/  @P0 BRA `(.L_x_77) ;  /* 0x0000000000b00947 */ /* 0x000fea0003800000 */
[----:B-----5:R-:W-:Y:S01]  /*3fc0*/  IADD3 R0, PT, PT, R16, -R45, RZ ;  /* 0x8000002d10007210 */ /* 0x020fe20007ffe0ff */
[----:B------:R-:W-:Y:S01]  /*3fd0*/  BSSY.RECONVERGENT B2, `(.L_x_78) ;  /* 0x0000017000027945 */ /* 0x000fe20003800200 */
[----:B-1----:R-:W-:Y:S02]  /*3fe0*/  IMAD.MOV.U32 R47, RZ, RZ, R45 ;  /* 0x000000ffff2f7224 */ /* 0x002fe400078e002d */
[----:B------:R-:W-:-:S13]  /*3ff0*/  LOP3.LUT P0, R0, R0, 0x3, RZ, 0xc0, !PT ;  /* 0x0000000300007812 */ /* 0x000fda000780c0ff */
[----:B------:R-:W-:Y:S05]  /*4000*/  @!P0 BRA `(.L_x_79) ;  /* 0x00000000004c8947 */ /* 0x000fea0003800000 */
[----:B0-----:R-:W0:Y:S02]  /*4010*/  LDC.64 R2, c[0x0][0x388] ;  /* 0x0000e200ff027b82 */ /* 0x001e240000000a00 */
[----:B0-----:R-:W-:-:S05]  /*4020*/  IMAD.WIDE R2, R45, 0x4, R2 ;  /* 0x000000042d027825 */ /* 0x001fca00078e0202 */
[----:B------:R-:W2:Y:S04]  /*4030*/  LDG.E R35, desc[UR16][R2.64+0x4] ;  /* 0x0000041002237981 */ /* 0x000ea8000c1e1900 */
[----:B------:R-:W3:Y:S01]  /*4040*/  LDG.E R49, desc[UR16][R2.64] ;  /* 0x0000001002317981 */ /* 0x000ee2000c1e1900 */
[----:B------:R-:W-:Y:S02]  /*4050*/  ISETP.NE.AND P0, PT, R0, 0x1, PT ;  /* 0x000000010000780c */ /* 0x000fe40003f05270 */
[----:B------:R-:W-:Y:S01]  /*4060*/  IADD3 R47, PT, PT, R45, 0x1, RZ ;  /* 0x000000012d2f7810 */ /* 0x000fe20007ffe0ff */
[----:B--2---:R1:W-:Y:S04]  /*4070*/  STG.E desc[UR16][R2.64], R35 ;  /* 0x0000002302007986 */ /* 0x0043e8000c101910 */
[----:B---3--:R1:W-:Y:S06]  /*4080*/  STG.E desc[UR16][R2.64+0x4], R49 ;  /* 0x0000043102007986 */ /* 0x0083ec000c101910 */
[----:B------:R-:W-:Y:S05]  /*4090*/  @!P0 BRA `(.L_x_79) ;  /* 0x0000000000288947 */ /* 0x000fea0003800000 */
[----:B-1----:R-:W2:Y:S01]  /*40a0*/  LDG.E R35, desc[UR16][R2.64+0x8] ;  /* 0x0000081002237981 */ /* 0x002ea2000c1e1900 */
[----:B------:R-:W-:Y:S01]  /*40b0*/  ISETP.NE.AND P0, PT, R0, 0x2, PT ;  /* 0x000000020000780c */ /* 0x000fe20003f05270 */
[----:B------:R-:W-:Y:S02]  /*40c0*/  VIADD R47, R45, 0x2 ;  /* 0x000000022d2f7836 */ /* 0x000fe40000000000 */
[----:B------:R3:W-:Y:S04]  /*40d0*/  STG.E desc[UR16][R2.64+0x8], R49 ;  /* 0x0000083102007986 */ /* 0x0007e8000c101910 */
[----:B--2---:R3:W-:Y:S06]  /*40e0*/  STG.E desc[UR16][R2.64+0x4], R35 ;  /* 0x0000042302007986 */ /* 0x0047ec000c101910 */
[----:B------:R-:W-:Y:S05]  /*40f0*/  @!P0 BRA `(.L_x_79) ;  /* 0x0000000000108947 */ /* 0x000fea0003800000 */
[----:B---3--:R-:W2:Y:S01]  /*4100*/  LDG.E R35, desc[UR16][R2.64+0xc] ;  /* 0x00000c1002237981 */ /* 0x008ea2000c1e1900 */
[----:B------:R-:W-:-:S03]  /*4110*/  IADD3 R47, PT, PT, R45, 0x3, RZ ;  /* 0x000000032d2f7810 */ /* 0x000fc60007ffe0ff */
[----:B------:R4:W-:Y:S04]  /*4120*/  STG.E desc[UR16][R2.64+0xc], R49 ;  /* 0x00000c3102007986 */ /* 0x0009e8000c101910 */
[----:B--2---:R4:W-:Y:S02]  /*4130*/  STG.E desc[UR16][R2.64+0x8], R35 ;  /* 0x0000082302007986 */ /* 0x0049e4000c101910 */
.L_x_79:
[----:B------:R-:W-:Y:S05]  /*4140*/  BSYNC.RECONVERGENT B2 ;  /* 0x0000000000027941 */ /* 0x000fea0003800200 */
.L_x_78:
[----:B------:R-:W-:-:S05]  /*4150*/  IMAD.IADD R0, R45, 0x1, -R16 ;  /* 0x000000012d007824 */ /* 0x000fca00078e0a10 */
[----:B------:R-:W-:-:S13]  /*4160*/  ISETP.GT.U32.AND P0, PT, R0, -0x4, PT ;  /* 0xfffffffc0000780c */ /* 0x000fda0003f04070 */
[----:B------:R-:W-:Y:S05]  /*4170*/  @P0 BRA `(.L_x_77) ;  /* 0x0000000000400947 */ /* 0x000fea0003800000 */
[----:B01-34-:R-:W0:Y:S02]  /*4180*/  LDC.64 R2, c[0x0][0x388] ;  /* 0x0000e200ff027b82 */ /* 0x01be240000000a00 */
[----:B0-----:R-:W-:-:S05]  /*4190*/  IMAD.WIDE R34, R47, 0x4, R2 ;  /* 0x000000042f227825 */ /* 0x001fca00078e0202 */
[----:B------:R0:W5:Y:S02]  /*41a0*/  LDG.E R55, desc[UR16][R34.64] ;  /* 0x0000001022377981 */ /* 0x000164000c1e1900 */
.L_x_80:
[----:B0-----:R-:W-:-:S05]  /*41b0*/  IMAD.WIDE R34, R47, 0x4, R2 ;  /* 0x000000042f227825 */ /* 0x001fca00078e0202 */
[----:B------:R-:W2:Y:S04]  /*41c0*/  LDG.E R45, desc[UR16][R34.64+0x4] ;  /* 0x00000410222d7981 */ /* 0x000ea8000c1e1900 */
[----:B------:R-:W3:Y:S04]  /*41d0*/  LDG.E R49, desc[UR16][R34.64+0x8] ;  /* 0x0000081022317981 */ /* 0x000ee8000c1e1900 */
[----:B------:R-:W4:Y:S04]  /*41e0*/  LDG.E R51, desc[UR16][R34.64+0xc] ;  /* 0x00000c1022337981 */ /* 0x000f28000c1e1900 */
[----:B------:R-:W4:Y:S01]  /*41f0*/  LDG.E R53, desc[UR16][R34.64+0x10] ;  /* 0x0000101022357981 */ /* 0x000f22000c1e1900 */
[----:B------:R-:W-:-:S03]  /*4200*/  IADD3 R47, PT, PT, R47, 0x4, RZ ;  /* 0x000000042f2f7810 */ /* 0x000fc60007ffe0ff */
[----:B-----5:R0:W-:Y:S01]  /*4210*/  STG.E desc[UR16][R34.64+0x10], R55 ;  /* 0x0000103722007986 */ /* 0x0201e2000c101910 */
[----:B------:R-:W-:-:S03]  /*4220*/  ISETP.GE.AND P0, PT, R47, R20, PT ;  /* 0x000000142f00720c */ /* 0x000fc60003f06270 */
[----:B--2---:R0:W-:Y:S04]  /*4230*/  STG.E desc[UR16][R34.64], R45 ;  /* 0x0000002d22007986 */ /* 0x0041e8000c101910 */
[----:B---3--:R0:W-:Y:S04]  /*4240*/  STG.E desc[UR16][R34.64+0x4], R49 ;  /* 0x0000043122007986 */ /* 0x0081e8000c101910 */
[----:B----4-:R0:W-:Y:S04]  /*4250*/  STG.E desc[UR16][R34.64+0x8], R51 ;  /* 0x0000083322007986 */ /* 0x0101e8000c101910 */
[----:B------:R0:W-:Y:S01]  /*4260*/  STG.E desc[UR16][R34.64+0xc], R53 ;  /* 0x00000c3522007986 */ /* 0x0001e2000c101910 */
[----:B------:R-:W-:Y:S05]  /*4270*/  @!P0 BRA `(.L_x_80) ;  /* 0xfffffffc00cc8947 */ /* 0x000fea000383ffff */
.L_x_77:
[----:B------:R-:W-:Y:S05]  /*4280*/  BSYNC.RECONVERGENT B1 ;  /* 0x0000000000017941 */ /* 0x000fea0003800200 */
.L_x_76:
[----:B-----5:R-:W-:Y:S01]  /*4290*/  LEA.HI R0, R23, R23, RZ, 0x1 ;  /* 0x0000001717007211 */ /* 0x020fe200078f08ff */
[----:B0-----:R-:W0:Y:S03]  /*42a0*/  LDC.64 R44, c[0x0][0x3a8] ;  /* 0x0000ea00ff2c7b82 */ /* 0x001e260000000a00 */
[----:B-1-34-:R-:W-:Y:S02]  /*42b0*/  SHF.R.S32.HI R35, RZ, 0x1, R0 ;  /* 0x00000001ff237819 */ /* 0x01afe40000011400 */
[----:B------:R-:W-:-:S03]  /*42c0*/  LOP3.LUT R0, R0, 0xfffffffe, RZ, 0xc0, !PT ;  /* 0xfffffffe00007812 */ /* 0x000fc600078ec0ff */
[----:B------:R-:W-:Y:S01]  /*42d0*/  IMAD.WIDE R34, R35, 0x4, R30 ;  /* 0x0000000423227825 */ /* 0x000fe200078e021e */
[----:B------:R-:W1:Y:S03]  /*42e0*/  LDC.64 R2, c[0x0][0x398] ;  /* 0x0000e600ff027b82 */ /* 0x000e660000000a00 */
[----:B------:R-:W-:Y:S02]  /*42f0*/  IMAD.IADD R47, R23, 0x1, -R0 ;  /* 0x00000001172f7824 */ /* 0x000fe400078e0a00 */
[----:B------:R-:W2:Y:S02]  /*4300*/  LDG.E R0, desc[UR16][R34.64] ;  /* 0x0000001022007981 */ /* 0x000ea4000c1e1900 */
[----:B------:R-:W-:-:S06]  /*4310*/  IMAD.WIDE R48, R47, 0x4, R34 ;  /* 0x000000042f307825 */ /* 0x000fcc00078e0222 */
[----:B------:R-:W2:Y:S01]  /*4320*/  LDG.E R48, desc[UR16][R48.64] ;  /* 0x0000001030307981 */ /* 0x000ea2000c1e1900 */
[----:B0-----:R-:W-:-:S05]  /*4330*/  IMAD.WIDE R50, R26, 0x4, R44 ;  /* 0x000000041a327825 */ /* 0x001fca00078e022c */
[----:B------:R-:W5:Y:S01]  /*4340*/  LDG.E R44, desc[UR16][R50.64] ;  /* 0x00000010322c7981 */ /* 0x000f62000c1e1900 */
[----:B------:R-:W-:-:S04]  /*4350*/  IADD3 R46, PT, PT, R47, 0x1, RZ ;  /* 0x000000012f2e7810 */ /* 0x000fc80007ffe0ff */
[----:B------:R-:W-:-:S04]  /*4360*/  I2FP.F32.U32 R46, R46 ;  /* 0x0000002e002e7245 */ /* 0x000fc80000201000 */
[----:B------:R-:W0:Y:S01]  /*4370*/  MUFU.RCP R53, R46 ;  /* 0x0000002e00357308 */ /* 0x000e220000001000 */
[----:B------:R-:W-:Y:S01]  /*4380*/  I2FP.F32.S32 R47, R47 ;  /* 0x0000002f002f7245 */ /* 0x000fe20000201400 */
[----:B-1----:R-:W-:Y:S01]  /*4390*/  IMAD.WIDE R2, R24, 0x4, R2 ;  /* 0x0000000418027825 */ /* 0x002fe200078e0202 */
[----:B------:R-:W-:Y:S04]  /*43a0*/  BSSY.RECONVERGENT B3, `(.L_x_81) ;  /* 0x000000f000037945 */ /* 0x000fe80003800200 */
[----:B------:R1:W5:Y:S01]  /*43b0*/  LDG.E R45, desc[UR16][R2.64] ;  /* 0x00000010022d7981 */ /* 0x000362000c1e1900 */
[----:B0-----:R-:W-:-:S04]  /*43c0*/  FFMA R52, -R46, R53, 1 ;  /* 0x3f8000002e347423 */ /* 0x001fc80000000135 */
[----:B------:R-:W-:Y:S01]  /*43d0*/  FFMA R53, R53, R52, R53 ;  /* 0x0000003435357223 */ /* 0x000fe20000000035 */
[----:B------:R-:W-:Y:S01]  /*43e0*/  ISETP.GE.AND P2, PT, R11, 0x2, PT ;  /* 0x000000020b00780c */ /* 0x000fe20003f46270 */
[----:B--2---:R-:W-:-:S04]  /*43f0*/  FFMA R0, R47, R48, R0 ;  /* 0x000000302f007223 */ /* 0x004fc80000000000 */
[----:B------:R-:W0:Y:S01]  /*4400*/  FCHK P0, R0, R46 ;  /* 0x0000002e00007302 */ /* 0x000e220000000000 */
[----:B------:R-:W-:-:S04]  /*4410*/  FFMA R48, R0, R53, RZ ;  /* 0x0000003500307223 */ /* 0x000fc800000000ff */
[----:B-1----:R-:W-:-:S04]  /*4420*/  FFMA R2, -R46, R48, R0 ;  /* 0x000000302e027223 */ /* 0x002fc80000000100 */
[----:B------:R-:W-:Y:S01]  /*4430*/  FFMA R48, R53, R2, R48 ;  /* 0x0000000235307223 */ /* 0x000fe20000000030 */
[----:B0-----:R-:W-:Y:S06]  /*4440*/  @!P0 BRA `(.L_x_82) ;  /* 0x0000000000108947 */ /* 0x001fec0003800000 */
[----:B------:R-:W-:Y:S01]  /*4450*/  IMAD.MOV.U32 R3, RZ, RZ, R46 ;  /* 0x000000ffff037224 */ /* 0x000fe200078e002e */
[----:B------:R-:W-:-:S07]  /*4460*/  MOV R2, 0x4480 ;  /* 0x0000448000027802 */ /* 0x000fce0000000f00 */
[----:B-----5:R-:W-:Y:S05]  /*4470*/  CALL.REL.NOINC `($__internal_1_$__cuda_sm3x_div_rn_noftz_f32_slowpath) ;  /* 0x0000001400347944 */ /* 0x020fea0003c00000 */
[----:B------:R-:W-:-:S07]  /*4480*/  MOV R48, R0 ;  /* 0x0000000000307202 */ /* 0x000fce0000000f00 */
.L_x_82:
[----:B------:R-:W-:Y:S05]  /*4490*/  BSYNC.RECONVERGENT B3 ;  /* 0x0000000000037941 */ /* 0x000fea0003800200 */
.L_x_81:
        /* <DEDUP_REMOVED lines=23> */
.L_x_84:
[----:B------:R-:W-:Y:S05]  /*4610*/  BSYNC.RECONVERGENT B3 ;  /* 0x0000000000037941 */ /* 0x000fea0003800200 */
.L_x_83:
        /* <DEDUP_REMOVED lines=11> */
[----:B------:R-:W-:Y:S02]  /*46d0*/  MOV R3, R38 ;  /* 0x0000002600037202 */ /* 0x000fe40000000f00 */
[----:B------:R-:W-:-:S07]  /*46e0*/  MOV R2, 0x4700 ;  /* 0x0000470000027802 */ /* 0x000fce0000000f00 */
[----:B------:R-:W-:Y:S05]  /*46f0*/  CALL.REL.NOINC `($__internal_1_$__cuda_sm3x_div_rn_noftz_f32_slowpath) ;  /* 0x0000001000947944 */ /* 0x000fea0003c00000 */
.L_x_86:
[----:B------:R-:W-:Y:S05]  /*4700*/  BSYNC.RECONVERGENT B3 ;  /* 0x0000000000037941 */ /* 0x000fea0003800200 */
.L_x_85:
        /* <DEDUP_REMOVED lines=12> */
.L_x_91:
        /* <DEDUP_REMOVED lines=9> */
[----:B--2---:R-:W-:-:S04]  /*4860*/  FADD R3, R2, -R19 ;  /* 0x8000001302037221 */ /* 0x004fc80000000000 */
[----:B------:R-:W-:Y:S02]  /*4870*/  FFMA R51, R58, R0, R3 ;  /* 0x000000003a337223 */ /* 0x000fe40000000003 */
[----:B------:R-:W0:Y:S02]  /*4880*/  LDC.64 R2, c[0x0][0x3b8] ;  /* 0x0000ee00ff027b82 */ /* 0x000e240000000a00 */
[----:B---3--:R-:W-:Y:S01]  /*4890*/  FMUL R50, R50, R51 ;  /* 0x0000003332327220 */ /* 0x008fe20000400000 */
[----:B------:R-:W-:-:S05]  /*48a0*/  IMAD R51, R4, R53, R54 ;  /* 0x0000003504337224 */ /* 0x000fca00078e0236 */
[----:B------:R-:W1:Y:S02]  /*48b0*/  F2I.TRUNC.NTZ R50, R50 ;  /* 0x0000003200327305 */ /* 0x000e64000020f100 */
[----:B-1----:R-:W-:Y:S01]  /*48c0*/  VIMNMX R55, PT, PT, RZ, R50, !PT ;  /* 0x00000032ff377248 */ /* 0x002fe20007fe0100 */
[----:B0-----:R-:W-:-:S05]  /*48d0*/  IMAD.WIDE R2, R51, 0x4, R2 ;  /* 0x0000000433027825 */ /* 0x001fca00078e0202 */
[----:B------:R0:W-:Y:S04]  /*48e0*/  STG.E desc[UR16][R2.64], R55 ;  /* 0x0000003702007986 */ /* 0x0001e8000c101910 */
[----:B------:R-:W2:Y:S04]  /*48f0*/  LDG.E R58, desc[UR16][R44.64+0x4] ;  /* 0x000004102c3a7981 */ /* 0x000ea8000c1e1900 */
[----:B------:R-:W3:Y:S01]  /*4900*/  LDG.E R57, desc[UR16][R48.64+0x4] ;  /* 0x0000041030397981 */ /* 0x000ee2000c1e1900 */
[----:B------:R-:W-:-:S05]  /*4910*/  VIADD R51, R53, 0x1 ;  /* 0x0000000135337836 */ /* 0x000fca0000000000 */
[----:B------:R-:W-:Y:S01]  /*4920*/  I2FP.F32.U32 R60, R51 ;  /* 0x00000033003c7245 */ /* 0x000fe20000201000 */
[----:B--2---:R-:W-:-:S04]  /*4930*/  FADD R51, R58, -R19 ;  /* 0x800000133a337221 */ /* 0x004fc80000000000 */
[----:B------:R-:W-:Y:S01]  /*4940*/  FFMA R60, R60, R0, R51 ;  /* 0x000000003c3c7223 */ /* 0x000fe20000000033 */
[----:B------:R-:W-:-:S04]  /*4950*/  IMAD.WIDE R50, R4, 0x4, R2 ;  /* 0x0000000404327825 */ /* 0x000fc800078e0202 */
[----:B---3--:R-:W-:-:S06]  /*4960*/  FMUL R57, R57, R60 ;  /* 0x0000003c39397220 */ /* 0x008fcc0000400000 */
        /* <DEDUP_REMOVED lines=28> */
.L_x_90:
[----:B------:R-:W-:Y:S05]  /*4b30*/  BSYNC.RECONVERGENT B2 ;  /* 0x0000000000027941 */ /* 0x000fea0003800200 */
.L_x_89:
        /* <DEDUP_REMOVED lines=8> */
[----:B------:R-:W-:Y:S01]  /*4bc0*/  I2FP.F32.U32 R56, R53 ;  /* 0x0000003500387245 */ /* 0x000fe20000201000 */
[----:B------:R-:W0:Y:S03]  /*4bd0*/  LDC.64 R44, c[0x0][0x3b8] ;  /* 0x0000ee00ff2c7b82 */ /* 0x000e260000000a00 */
[----:B------:R-:W3:Y:S01]  /*4be0*/  LDG.E R50, desc[UR16][R48.64] ;  /* 0x0000001030327981 */ /* 0x000ee2000c1e1900 */
[----:B------:R-:W-:Y:S01]  /*4bf0*/  ISETP.NE.AND P0, PT, R42, 0x1, PT ;  /* 0x000000012a00780c */ /* 0x000fe20003f05270 */
[----:B--2---:R-:W-:-:S04]  /*4c00*/  FADD R51, R52, -R19 ;  /* 0x8000001334337221 */ /* 0x004fc80000000000 */
[----:B------:R-:W-:-:S04]  /*4c10*/  FFMA R51, R56, R0, R51 ;  /* 0x0000000038337223 */ /* 0x000fc80000000033 */
[----:B---3--:R-:W-:Y:S01]  /*4c20*/  FMUL R50, R50, R51 ;  /* 0x0000003332327220 */ /* 0x008fe20000400000 */
[----:B------:R-:W-:-:S04]  /*4c30*/  IMAD R51, R4, R53, R54 ;  /* 0x0000003504337224 */ /* 0x000fc800078e0236 */
[----:B0-----:R-:W-:Y:S01]  /*4c40*/  IMAD.WIDE R44, R51, 0x4, R44 ;  /* 0x00000004332c7825 */ /* 0x001fe200078e022c */
        /* <DEDUP_REMOVED lines=27> */
.L_x_88:
[----:B------:R-:W-:Y:S05]  /*4e00*/  BSYNC.RECONVERGENT B1 ;  /* 0x0000000000017941 */ /* 0x000fea0003800200 */
.L_x_87:
[----:B------:R-:W3:Y:S04]  /*4e10*/  LDG.E R0, desc[UR16][R34.64] ;  /* 0x0000001022007981 */ /* 0x000ee8000c1e1900 */
[----:B0-----:R-:W3:Y:S01]  /*4e20*/  LDG.E R2, desc[UR16][R34.64+0x4] ;  /* 0x0000041022027981 */ /* 0x001ee2000c1e1900 */
[----:B------:R-:W1:Y:S01]  /*4e30*/  MUFU.RCP R3, R46 ;  /* 0x0000002e00037308 */ /* 0x000e620000001000 */
[----:B------:R-:W-:Y:S01]  /*4e40*/  BSSY.RECONVERGENT B3, `(.L_x_92) ;  /* 0x000000d000037945 */ /* 0x000fe20003800200 */
[----:B-12---:R-:W-:Y:S01]  /*4e50*/  FFMA R44, -R46, R3, 1 ;  /* 0x3f8000002e2c7423 */ /* 0x006fe20000000103 */
[----:B---3--:R-:W-:-:S03]  /*4e60*/  FFMA R47, R47, R2, R0 ;  /* 0x000000022f2f7223 */ /* 0x008fc60000000000 */
[----:B------:R-:W-:Y:S02]  /*4e70*/  FFMA R0, R3, R44, R3 ;  /* 0x0000002c03007223 */ /* 0x000fe40000000003 */
[----:B------:R-:W0:Y:S02]  /*4e80*/  FCHK P0, R47, R46 ;  /* 0x0000002e2f007302 */ /* 0x000e240000000000 */
[----:B------:R-:W-:-:S04]  /*4e90*/  FFMA R3, R0, R47, RZ ;  /* 0x0000002f00037223 */ /* 0x000fc800000000ff */
[----:B------:R-:W-:-:S04]  /*4ea0*/  FFMA R2, -R46, R3, R47 ;  /* 0x000000032e027223 */ /* 0x000fc8000000012f */
[----:B------:R-:W-:Y:S01]  /*4eb0*/  FFMA R0, R0, R2, R3 ;  /* 0x0000000200007223 */ /* 0x000fe20000000003 */
[----:B0-----:R-:W-:Y:S06]  /*4ec0*/  @!P0 BRA `(.L_x_93) ;  /* 0x0000000000108947 */ /* 0x001fec0003800000 */
[----:B------:R-:W-:Y:S01]  /*4ed0*/  IMAD.MOV.U32 R0, RZ, RZ, R47 ;  /* 0x000000ffff007224 */ /* 0x000fe200078e002f */
[----:B------:R-:W-:Y:S02]  /*4ee0*/  MOV R3, R46 ;  /* 0x0000002e00037202 */ /* 0x000fe40000000f00 */
[----:B------:R-:W-:-:S07]  /*4ef0*/  MOV R2, 0x4f10 ;  /* 0x00004f1000027802 */ /* 0x000fce0000000f00 */
[----:B------:R-:W-:Y:S05]  /*4f00*/  CALL.REL.NOINC `($__internal_1_$__cuda_sm3x_div_rn_noftz_f32_slowpath) ;  /* 0x0000000800907944 */ /* 0x000fea0003c00000 */
.L_x_93:
[----:B------:R-:W-:Y:S05]  /*4f10*/  BSYNC.RECONVERGENT B3 ;  /* 0x0000000000037941 */ /* 0x000fea0003800200 */
.L_x_92:
[--C-:B------:R-:W-:Y:S01]  /*4f20*/  IMAD.IADD R24, R24, 0x1, R11.reuse ;  /* 0x0000000118187824 */ /* 0x100fe200078e020b */
[----:B------:R-:W-:Y:S01]  /*4f30*/  IADD3 R21, PT, PT, R22, R21, RZ ;  /* 0x0000001516157210 */ /* 0x000fe20007ffe0ff */
[----:B------:R-:W-:Y:S01]  /*4f40*/  IMAD.IADD R26, R26, 0x1, R11 ;  /* 0x000000011a1a7824 */ /* 0x000fe200078e020b */
[----:B------:R-:W-:Y:S01]  /*4f50*/  IADD3 R23, PT, PT, R23, -0x1, RZ ;  /* 0xffffffff17177810 */ /* 0x000fe20007ffe0ff */
[----:B------:R-:W-:Y:S01]  /*4f60*/  VIADD R41, R41, 0x1 ;  /* 0x0000000129297836 */ /* 0x000fe20000000000 */
[----:B------:R-:W-:Y:S01]  /*4f70*/  ISETP.GE.AND P0, PT, R24, R18, PT ;  /* 0x000000121800720c */ /* 0x000fe20003f06270 */
[----:B------:R-:W-:Y:S01]  /*4f80*/  VIADD R40, R40, 0x1 ;  /* 0x0000000128287836 */ /* 0x000fe20000000000 */
[----:B------:R-:W-:Y:S02]  /*4f90*/  IADD3 R39, PT, PT, R39, 0x1, RZ ;  /* 0x0000000127277810 */ /* 0x000fe40007ffe0ff */
[----:B------:R-:W-:-:S09]  /*4fa0*/  MOV R19, R0 ;  /* 0x0000000000137202 */ /* 0x000fd20000000f00 */
[----:B------:R-:W-:Y:S05]  /*4fb0*/  @!P0 BRA `(.L_x_94) ;  /* 0xffffffe400d48947 */ /* 0x000fea000383ffff */
.L_x_68:
[----:B------:R-:W-:Y:S05]  /*4fc0*/  BSYNC.RECONVERGENT B0 ;  /* 0x0000000000007941 */ /* 0x000fea0003800200 */
.L_x_67:
[----:B------:R-:W-:Y:S01]  /*4fd0*/  LEA.HI R0, R23, R23, RZ, 0x1 ;  /* 0x0000001717007211 */ /* 0x000fe200078f08ff */
[----:B------:R-:W3:Y:S01]  /*4fe0*/  LDC R27, c[0x0][0x394] ;  /* 0x0000e500ff1b7b82 */ /* 0x000ee20000000800 */
[----:B------:R4:W5:Y:S02]  /*4ff0*/  LDG.E R17, desc[UR16][R32.64+-0x4] ;  /* 0xfffffc1020117981 */ /* 0x000964000c1e1900 */
[----:B0-----:R-:W-:-:S05]  /*5000*/  SHF.R.S32.HI R3, RZ, 0x1, R0 ;  /* 0x00000001ff037819 */ /* 0x001fca0000011400 */
[----:B------:R-:W-:-:S05]  /*5010*/  IMAD.WIDE R30, R3, 0x4, R30 ;  /* 0x00000004031e7825 */ /* 0x000fca00078e021e */
[----:B------:R-:W2:Y:S04]  /*5020*/  LDG.E R2, desc[UR16][R30.64] ;  /* 0x000000101e027981 */ /* 0x000ea8000c1e1900 */
[----:B------:R-:W2:Y:S01]  /*5030*/  LDG.E R18, desc[UR16][R30.64+0x4] ;  /* 0x000004101e127981 */ /* 0x000ea2000c1e1900 */
[----:B---3--:R-:W-:-:S05]  /*5040*/  IMAD.WIDE R28, R27, 0x4, R28 ;  /* 0x000000041b1c7825 */ /* 0x008fca00078e021c */
[----:B------:R4:W5:Y:S01]  /*5050*/  LDG.E R16, desc[UR16][R28.64+-0x4] ;  /* 0xfffffc101c107981 */ /* 0x000962000c1e1900 */
[----:B------:R-:W-:-:S05]  /*5060*/  LOP3.LUT R0, R0, 0xfffffffe, RZ, 0xc0, !PT ;  /* 0xfffffffe00007812 */ /* 0x000fca00078ec0ff */
[----:B------:R-:W-:-:S05]  /*5070*/  IMAD.IADD R0, R23, 0x1, -R0 ;  /* 0x0000000117007824 */ /* 0x000fca00078e0a00 */
[----:B------:R-:W-:-:S04]  /*5080*/  IADD3 R3, PT, PT, R0, 0x1, RZ ;  /* 0x0000000100037810 */ /* 0x000fc80007ffe0ff */
[----:B------:R-:W-:-:S04]  /*5090*/  I2FP.F32.U32 R25, R3 ;  /* 0x0000000300197245 */ /* 0x000fc80000201000 */
[----:B------:R-:W0:Y:S01]  /*50a0*/  MUFU.RCP R20, R25 ;  /* 0x0000001900147308 */ /* 0x000e220000001000 */
[----:B------:R-:W-:Y:S01]  /*50b0*/  I2FP.F32.S32 R3, R0 ;  /* 0x0000000000037245 */ /* 0x000fe20000201400 */
[----:B------:R-:W-:Y:S01]  /*50c0*/  BSSY.RECONVERGENT B0, `(.L_x_95) ;  /* 0x0000012000007945 */ /* 0x000fe20003800200 */
[----:B0-----:R-:W-:-:S04]  /*50d0*/  FFMA R23, -R25, R20, 1 ;  /* 0x3f80000019177423 */ /* 0x001fc80000000114 */
[----:B------:R-:W-:Y:S01]  /*50e0*/  FFMA R23, R20, R23, R20 ;  /* 0x0000001714177223 */ /* 0x000fe20000000014 */
[----:B------:R-:W-:Y:S01]  /*50f0*/  IADD3 R24, PT, PT, R24, -R11, RZ ;  /* 0x8000000b18187210 */ /* 0x000fe20007ffe0ff */
[----:B------:R-:W-:Y:S02]  /*5100*/  IMAD.IADD R21, R21, 0x1, -R22 ;  /* 0x0000000115157824 */ /* 0x000fe400078e0a16 */
[----:B--2---:R-:W-:-:S04]  /*5110*/  FFMA R0, R3, R18, R2 ;  /* 0x0000001203007223 */ /* 0x004fc80000000002 */
[----:B------:R-:W0:Y:S01]  /*5120*/  FCHK P0, R0, R25 ;  /* 0x0000001900007302 */ /* 0x000e220000000000 */
[----:B------:R-:W-:Y:S02]  /*5130*/  IMAD.IADD R18, R26, 0x1, -R11 ;  /* 0x000000011a127824 */ /* 0x000fe400078e0a0b */
[----:B------:R-:W-:-:S03]  /*5140*/  FFMA R20, R0, R23, RZ ;  /* 0x0000001700147223 */ /* 0x000fc600000000ff */
[----:B------:R-:W-:Y:S01]  /*5150*/  LOP3.LUT R2, RZ, R18, RZ, 0x33, !PT ;  /* 0x00000012ff027212 */ /* 0x000fe200078e33ff */
[----:B------:R-:W-:-:S03]  /*5160*/  FFMA R3, -R25, R20, R0 ;  /* 0x0000001419037223 */ /* 0x000fc60000000100 */
[----:B------:R-:W-:Y:S01]  /*5170*/  IADD3 R11, PT, PT, R2, R27, RZ ;  /* 0x0000001b020b7210 */ /* 0x000fe20007ffe0ff */
[----:B------:R-:W-:Y:S01]  /*5180*/  FFMA R23, R23, R3, R20 ;  /* 0x0000000317177223 */ /* 0x000fe20000000014 */
[----:B0---4-:R-:W-:Y:S06]  /*5190*/  @!P0 BRA `(.L_x_96) ;  /* 0x0000000000108947 */ /* 0x011fec0003800000 */
[----:B------:R-:W-:Y:S01]  /*51a0*/  IMAD.MOV.U32 R3, RZ, RZ, R25 ;  /* 0x000000ffff037224 */ /* 0x000fe200078e0019 */
[----:B------:R-:W-:-:S07]  /*51b0*/  MOV R2, 0x51d0 ;  /* 0x000051d000027802 */ /* 0x000fce0000000f00 */
[----:B-1---5:R-:W-:Y:S05]  /*51c0*/  CALL.REL.NOINC `($__internal_1_$__cuda_sm3x_div_rn_noftz_f32_slowpath) ;  /* 0x0000000400e07944 */ /* 0x022fea0003c00000 */
[----:B------:R-:W-:-:S07]  /*51d0*/  MOV R23, R0 ;  /* 0x0000000000177202 */ /* 0x000fce0000000f00 */
.L_x_96:
[----:B------:R-:W-:Y:S05]  /*51e0*/  BSYNC.RECONVERGENT B0 ;  /* 0x0000000000007941 */ /* 0x000fea0003800200 */
.L_x_95:
[----:B------:R-:W0:Y:S01]  /*51f0*/  LDC.64 R2, c[0x0][0x3b8] ;  /* 0x0000ee00ff027b82 */ /* 0x000e220000000a00 */
[----:B-----5:R-:W-:Y:S01]  /*5200*/  FADD R16, R16, -R23 ;  /* 0x8000001710107221 */ /* 0x020fe20000000000 */
[----:B------:R-:W2:Y:S01]  /*5210*/  LDCU UR7, c[0x0][0x3c0] ;  /* 0x00007800ff0777ac */ /* 0x000ea20008000800 */
[--C-:B------:R-:W-:Y:S01]  /*5220*/  IMAD R23, R11, R4, R21.reuse ;  /* 0x000000040b177224 */ /* 0x100fe200078e0215 */
[----:B------:R-:W-:Y:S01]  /*5230*/  BSSY.RECONVERGENT B0, `(.L_x_97) ;  /* 0x0000031000007945 */ /* 0x000fe20003800200 */
[----:B------:R-:W-:Y:S01]  /*5240*/  FMUL R16, R17, R16 ;  /* 0x0000001011107220 */ /* 0x000fe20000400000 */
[----:B------:R-:W-:-:S03]  /*5250*/  IMAD.IADD R0, R4, 0x1, R21 ;  /* 0x0000000104007824 */ /* 0x000fc600078e0215 */
[----:B------:R-:W3:Y:S02]  /*5260*/  F2I.TRUNC.NTZ R17, R16 ;  /* 0x0000001000117305 */ /* 0x000ee4000020f100 */
[----:B--2---:R-:W-:Y:S01]  /*5270*/  ISETP.GE.AND P0, PT, R0, UR7, PT ;  /* 0x0000000700007c0c */ /* 0x004fe2000bf06270 */
[----:B0-----:R-:W-:-:S03]  /*5280*/  IMAD.WIDE R2, R23, 0x4, R2 ;  /* 0x0000000417027825 */ /* 0x001fc600078e0202 */
[----:B------:R-:W-:Y:S02]  /*5290*/  ISETP.LT.OR P0, PT, R11, 0x2, P0 ;  /* 0x000000020b00780c */ /* 0x000fe40000701670 */
[----:B---3--:R0:W-:Y:S11]  /*52a0*/  STG.E desc[UR16][R2.64], R17 ;  /* 0x0000001102007986 */ /* 0x0081f6000c101910 */
[----:B------:R-:W-:Y:S05]  /*52b0*/  @P0 BRA `(.L_x_98) ;  /* 0x0000000000a00947 */ /* 0x000fea0003800000 */
[----:B------:R-:W-:Y:S01]  /*52c0*/  I2FP.F32.S32 R23, R11 ;  /* 0x0000000b00177245 */ /* 0x000fe20000201400 */
[----:B------:R-:W-:Y:S01]  /*52d0*/  BSSY.RECONVERGENT B1, `(.L_x_99) ;  /* 0x000000d000017945 */ /* 0x000fe20003800200 */
[----:B0-----:R-:W-:Y:S02]  /*52e0*/  IMAD.MOV.U32 R3, RZ, RZ, R0 ;  /* 0x000000ffff037224 */ /* 0x001fe400078e0000 */
[----:B------:R-:W-:-:S04]  /*52f0*/  IADD3 R2, PT, PT, R23, 0x1800000, RZ ;  /* 0x0180000017027810 */ /* 0x000fc80007ffe0ff */
[----:B------:R-:W-:-:S04]  /*5300*/  LOP3.LUT R2, R2, 0x7f800000, RZ, 0xc0, !PT ;  /* 0x7f80000002027812 */ /* 0x000fc800078ec0ff */
[----:B------:R-:W-:-:S13]  /*5310*/  ISETP.GT.U32.AND P0, PT, R2, 0x1ffffff, PT ;  /* 0x01ffffff0200780c */ /* 0x000fda0003f04070 */
[----:B------:R-:W-:Y:S05]  /*5320*/  @P0 BRA `(.L_x_100) ;  /* 0x00000000000c0947 */ /* 0x000fea0003800000 */
[----:B------:R-:W-:-:S07]  /*5330*/  MOV R22, 0x5350 ;  /* 0x0000535000167802 */ /* 0x000fce0000000f00 */
[----:B-1----:R-:W-:Y:S05]  /*5340*/  CALL.REL.NOINC `($__internal_0_$__cuda_sm20_rcp_rn_f32_slowpath) ;  /* 0x0000000000a47944 */ /* 0x002fea0003c00000 */
[----:B------:R-:W-:Y:S05]  /*5350*/  BRA `(.L_x_101) ;  /* 0x0000000000107947 */ /* 0x000fea0003800000 */
.L_x_100:
[----:B------:R-:W0:Y:S02]  /*5360*/  MUFU.RCP R0, R23 ;  /* 0x0000001700007308 */ /* 0x000e240000001000 */
[----:B0-----:R-:W-:-:S04]  /*5370*/  FFMA R2, R23, R0, -1 ;  /* 0xbf80000017027423 */ /* 0x001fc80000000000 */
[----:B------:R-:W-:-:S04]  /*5380*/  FADD.FTZ R17, -R2, -RZ ;  /* 0x800000ff02117221 */ /* 0x000fc80000010100 */
[----:B------:R-:W-:-:S07]  /*5390*/  FFMA R0, R0, R17, R0 ;  /* 0x0000001100007223 */ /* 0x000fce0000000000 */
.L_x_101:
[----:B------:R-:W-:Y:S05]  /*53a0*/  BSYNC.RECONVERGENT B1 ;  /* 0x0000000000017941 */ /* 0x000fea0003800200 */
.L_x_99:
[----:B------:R-:W-:-:S07]  /*53b0*/  HFMA2 R25, -RZ, RZ, 0, 5.9604644775390625e-08 ;  /* 0x00000001ff197431 */ /* 0x000fce00000001ff */
.L_x_102:
[----:B--2---:R-:W0:Y:S01]  /*53c0*/  LDC.64 R22, c[0x0][0x398] ;  /* 0x0000e600ff167b82 */ /* 0x004e220000000a00 */
[----:B------:R-:W-:-:S07]  /*53d0*/  IMAD.IADD R27, R24, 0x1, R25 ;  /* 0x00000001181b7824 */ /* 0x000fce00078e0219 */
[----:B------:R-:W2:Y:S01]  /*53e0*/  LDC.64 R16, c[0x0][0x3a8] ;  /* 0x0000ea00ff107b82 */ /* 0x000ea20000000a00 */
[-C--:B------:R-:W-:Y:S01]  /*53f0*/  I2FP.F32.U32 R2, R25.reuse ;  /* 0x0000001900027245 */ /* 0x080fe20000201000 */
[----:B------:R-:W3:Y:S01]  /*5400*/  LDCU UR7, c[0x0][0x3c0] ;  /* 0x00007800ff0777ac */ /* 0x000ee20008000800 */
[----:B0-----:R-:W-:Y:S01]  /*5410*/  IMAD.WIDE R22, R27, 0x4, R22 ;  /* 0x000000041b167825 */ /* 0x001fe200078e0216 */
[----:B------:R-:W-:-:S05]  /*5420*/  IADD3 R27, PT, PT, R18, R25, RZ ;  /* 0x00000019121b7210 */ /* 0x000fca0007ffe0ff */
[----:B------:R-:W4:Y:S01]  /*5430*/  LDG.E R22, desc[UR16][R22.64] ;  /* 0x0000001016167981 */ /* 0x000f22000c1e1900 */
[----:B--2---:R-:W-:Y:S02]  /*5440*/  IMAD.WIDE R16, R27, 0x4, R16 ;  /* 0x000000041b107825 */ /* 0x004fe400078e0210 */
[----:B------:R-:W0:Y:S04]  /*5450*/  LDC.64 R26, c[0x0][0x3b8] ;  /* 0x0000ee00ff1a7b82 */ /* 0x000e280000000a00 */
[----:B------:R-:W2:Y:S01]  /*5460*/  LDG.E R16, desc[UR16][R16.64] ;  /* 0x0000001010107981 */ /* 0x000ea2000c1e1900 */
[----:B0-----:R-:W-:-:S04]  /*5470*/  IMAD.WIDE R26, R3, 0x4, R26 ;  /* 0x00000004031a7825 */ /* 0x001fc800078e021a */
[----:B----4-:R-:W-:-:S04]  /*5480*/  FADD R29, R22, -R19 ;  /* 0x80000013161d7221 */ /* 0x010fc80000000000 */
[----:B------:R-:W-:Y:S01]  /*5490*/  FFMA R29, R2, -R0, R29 ;  /* 0x80000000021d7223 */ /* 0x000fe2000000001d */
[----:B------:R-:W-:Y:S02]  /*54a0*/  IMAD R2, R4, R25, R4 ;  /* 0x0000001904027224 */ /* 0x000fe400078e0204 */
[----:B------:R-:W-:Y:S02]  /*54b0*/  VIADD R25, R25, 0x1 ;  /* 0x0000000119197836 */ /* 0x000fe40000000000 */
[----:B--2---:R-:W-:Y:S01]  /*54c0*/  FMUL R29, R16, R29 ;  /* 0x0000001d101d7220 */ /* 0x004fe20000400000 */
[----:B------:R-:W-:Y:S02]  /*54d0*/  IADD3 R3, PT, PT, R21, R2, RZ ;  /* 0x0000000215037210 */ /* 0x000fe40007ffe0ff */
[----:B------:R-:W-:-:S03]  /*54e0*/  ISETP.GE.AND P0, PT, R25, R11, PT ;  /* 0x0000000b1900720c */ /* 0x000fc60003f06270 */
[----:B------:R-:W0:Y:S01]  /*54f0*/  F2I.TRUNC.NTZ R29, R29 ;  /* 0x0000001d001d7305 */ /* 0x000e22000020f100 */
[----:B---3--:R-:W-:Y:S02]  /*5500*/  ISETP.LT.AND P1, PT, R3, UR7, PT ;  /* 0x0000000703007c0c */ /* 0x008fe4000bf21270 */
[----:B0-----:R-:W-:-:S05]  /*5510*/  VIMNMX R23, PT, PT, RZ, R29, !PT ;  /* 0x0000001dff177248 */ /* 0x001fca0007fe0100 */
[----:B------:R2:W-:Y:S06]  /*5520*/  STG.E desc[UR16][R26.64], R23 ;  /* 0x000000171a007986 */ /* 0x0005ec000c101910 */
[----:B------:R-:W-:Y:S05]  /*5530*/  @!P0 BRA P1, `(.L_x_102) ;  /* 0xfffffffc00a08947 */ /* 0x000fea000083ffff */
.L_x_98:
[----:B------:R-:W-:Y:S05]  /*5540*/  BSYNC.RECONVERGENT B0 ;  /* 0x0000000000007941 */ /* 0x000fea0003800200 */
.L_x_97:
[----:B------:R-:W3:Y:S01]  /*5550*/  LDCU UR7, c[0x0][0x380] ;  /* 0x00007000ff0777ac */ /* 0x000ee20008000800 */
[----:B------:R-:W-:Y:S01]  /*5560*/  VIADD R5, R5, UR4 ;  /* 0x0000000405057c36 */ /* 0x000fe20008000000 */
[----:B------:R-:W-:Y:S01]  /*5570*/  IADD3 R8, PT, PT, R8, 0x1, RZ ;  /* 0x0000000108087810 */ /* 0x000fe20007ffe0ff */
[----:B------:R-:W-:Y:S01]  /*5580*/  VIADD R7, R7, 0x1 ;  /* 0x0000000107077836 */ /* 0x000fe20000000000 */
[----:B------:R-:W-:Y:S01]  /*5590*/  IADD3 R10, PT, PT, R10, UR13, RZ ;  /* 0x0000000d0a0a7c10 */ /* 0x000fe2000fffe0ff */
[----:B------:R-:W-:Y:S01]  /*55a0*/  VIADD R6, R6, 0x1 ;  /* 0x0000000106067836 */ /* 0x000fe20000000000 */
[----:B---3--:R-:W-:-:S13]  /*55b0*/  ISETP.GE.AND P0, PT, R5, UR7, PT ;  /* 0x0000000705007c0c */ /* 0x008fda000bf06270 */
[----:B------:R-:W-:Y:S05]  /*55c0*/  @!P0 BRA `(.L_x_103) ;  /* 0xffffffac009c8947 */ /* 0x000fea000383ffff */
[----:B------:R-:W-:Y:S05]  /*55d0*/  EXIT ;  /* 0x000000000000794d */ /* 0x000fea0003800000 */
        .weak           $__internal_0_$__cuda_sm20_rcp_rn_f32_slowpath
        .type           $__internal_0_$__cuda_sm20_rcp_rn_f32_slowpath,@function
        .size           $__internal_0_$__cuda_sm20_rcp_rn_f32_slowpath,($__internal_1_$__cuda_sm3x_div_rn_noftz_f32_slowpath - $__internal_0_$__cuda_sm20_rcp_rn_f32_slowpath)
$__internal_0_$__cuda_sm20_rcp_rn_f32_slowpath:
[----:B------:R-:W-:Y:S01]  /*55e0*/  SHF.L.U32 R0, R23, 0x1, RZ ;  /* 0x0000000117007819 */ /* 0x000fe200000006ff */
[----:B------:R-:W-:Y:S03]  /*55f0*/  BSSY.RECONVERGENT B2, `(.L_x_104) ;  /* 0x0000031000027945 */ /* 0x000fe60003800200 */
[----:B------:R-:W-:Y:S01]  /*5600*/  SHF.R.U32.HI R25, RZ, 0x18, R0 ;  /* 0x00000018ff197819 */ /* 0x000fe20000011600 */
[----:B------:R-:W-:-:S03]  /*5610*/  IMAD.MOV.U32 R0, RZ, RZ, R23 ;  /* 0x000000ffff007224 */ /* 0x000fc600078e0017 */
[----:B------:R-:W-:-:S13]  /*5620*/  ISETP.NE.U32.AND P0, PT, R25, RZ, PT ;  /* 0x000000ff1900720c */ /* 0x000fda0003f05070 */
[----:B------:R-:W-:Y:S05]  /*5630*/  @P0 BRA `(.L_x_105) ;  /* 0x0000000000280947 */ /* 0x000fea0003800000 */
[----:B------:R-:W-:-:S04]  /*5640*/  SHF.L.U32 R2, R0, 0x1, RZ ;  /* 0x0000000100027819 */ /* 0x000fc800000006ff */
[----:B------:R-:W-:-:S13]  /*5650*/  ISETP.NE.AND P0, PT, R2, RZ, PT ;  /* 0x000000ff0200720c */ /* 0x000fda0003f05270 */
[----:B------:R-:W-:Y:S01]  /*5660*/  @P0 FFMA R17, R0, 1.84467440737095516160e+19, RZ ;  /* 0x5f80000000110823 */ /* 0x000fe200000000ff */
[----:B------:R-:W-:Y:S08]  /*5670*/  @!P0 MUFU.RCP R16, R0 ;  /* 0x0000000000108308 */ /* 0x000ff00000001000 */
[----:B------:R-:W0:Y:S02]  /*5680*/  @P0 MUFU.RCP R2, R17 ;  /* 0x0000001100020308 */ /* 0x000e240000001000 */
[----:B0-----:R-:W-:-:S04]  /*5690*/  @P0 FFMA R20, R17, R2, -1 ;  /* 0xbf80000011140423 */ /* 0x001fc80000000002 */
[----:B------:R-:W-:-:S04]  /*56a0*/  @P0 FADD.FTZ R23, -R20, -RZ ;  /* 0x800000ff14170221 */ /* 0x000fc80000010100 */
[----:B------:R-:W-:-:S04]  /*56b0*/  @P0 FFMA R2, R2, R23, R2 ;  /* 0x0000001702020223 */ /* 0x000fc80000000002 */
[----:B------:R-:W-:Y:S01]  /*56c0*/  @P0 FFMA R16, R2, 1.84467440737095516160e+19, RZ ;  /* 0x5f80000002100823 */ /* 0x000fe200000000ff */
[----:B------:R-:W-:Y:S06]  /*56d0*/  BRA `(.L_x_106) ;  /* 0x0000000000887947 */ /* 0x000fec0003800000 */
.L_x_105:
[----:B------:R-:W-:-:S05]  /*56e0*/  VIADD R26, R25, 0xffffff03 ;  /* 0xffffff03191a7836 */ /* 0x000fca0000000000 */
[----:B------:R-:W-:-:S13]  /*56f0*/  ISETP.GT.U32.AND P0, PT, R26, 0x1, PT ;  /* 0x000000011a00780c */ /* 0x000fda0003f04070 */
[----:B------:R-:W-:Y:S05]  /*5700*/  @P0 BRA `(.L_x_107) ;  /* 0x0000000000780947 */ /* 0x000fea0003800000 */
[----:B------:R-:W-:Y:S02]  /*5710*/  LOP3.LUT R2, R0, 0x7fffff, RZ, 0xc0, !PT ;  /* 0x007fffff00027812 */ /* 0x000fe400078ec0ff */
[----:B------:R-:W-:Y:S02]  /*5720*/  MOV R23, 0x3 ;  /* 0x0000000300177802 */ /* 0x000fe40000000f00 */
[----:B------:R-:W-:Y:S02]  /*5730*/  LOP3.LUT R2, R2, 0x3f800000, RZ, 0xfc, !PT ;  /* 0x3f80000002027812 */ /* 0x000fe400078efcff */
[----:B------:R-:W-:Y:S02]  /*5740*/  SHF.L.U32 R23, R23, R26, RZ ;  /* 0x0000001a17177219 */ /* 0x000fe400000006ff */
[----:B------:R-:W0:Y:S02]  /*5750*/  MUFU.RCP R17, R2 ;  /* 0x0000000200117308 */ /* 0x000e240000001000 */
[----:B0-----:R-:W-:-:S04]  /*5760*/  FFMA R16, R2, R17, -1 ;  /* 0xbf80000002107423 */ /* 0x001fc80000000011 */
[----:B------:R-:W-:-:S04]  /*5770*/  FADD.FTZ R16, -R16, -RZ ;  /* 0x800000ff10107221 */ /* 0x000fc80000010100 */
[CCC-:B------:R-:W-:Y:S01]  /*5780*/  FFMA.RM R20, R17.reuse, R16.reuse, R17.reuse ;  /* 0x0000001011147223 */ /* 0x1c0fe20000004011 */
[----:B------:R-:W-:-:S04]  /*5790*/  FFMA.RP R17, R17, R16, R17 ;  /* 0x0000001011117223 */ /* 0x000fc80000008011 */
[C---:B------:R-:W-:Y:S02]  /*57a0*/  LOP3.LUT R16, R20.reuse, 0x7fffff, RZ, 0xc0, !PT ;  /* 0x007fffff14107812 */ /* 0x040fe400078ec0ff */
[----:B------:R-:W-:Y:S02]  /*57b0*/  FSETP.NEU.FTZ.AND P0, PT, R20, R17, PT ;  /* 0x000000111400720b */ /* 0x000fe40003f1d000 */
[----:B------:R-:W-:Y:S02]  /*57c0*/  LOP3.LUT R16, R16, 0x800000, RZ, 0xfc, !PT ;  /* 0x0080000010107812 */ /* 0x000fe400078efcff */
[----:B------:R-:W-:Y:S02]  /*57d0*/  SEL R17, RZ, 0xffffffff, !P0 ;  /* 0xffffffffff117807 */ /* 0x000fe40004000000 */
[----:B------:R-:W-:-:S03]  /*57e0*/  LOP3.LUT R23, R23, R16, RZ, 0xc0, !PT ;  /* 0x0000001017177212 */ /* 0x000fc600078ec0ff */
[----:B------:R-:W-:Y:S01]  /*57f0*/  IMAD.MOV R17, RZ, RZ, -R17 ;  /* 0x000000ffff117224 */ /* 0x000fe200078e0a11 */
[----:B------:R-:W-:-:S04]  /*5800*/  SHF.R.U32.HI R23, RZ, R26, R23 ;  /* 0x0000001aff177219 */ /* 0x000fc80000011617 */
[--C-:B------:R-:W-:Y:S01]  /*5810*/  LOP3.LUT P1, RZ, R17, R26, R16.reuse, 0xf8, !PT ;  /* 0x0000001a11ff7212 */ /* 0x100fe2000782f810 */
[----:B------:R-:W-:Y:S01]  /*5820*/  VIADD R17, R25, 0xffffff04 ;  /* 0xffffff0419117836 */ /* 0x000fe20000000000 */
[C---:B------:R-:W-:Y:S02]  /*5830*/  LOP3.LUT P0, RZ, R23.reuse, 0x1, RZ, 0xc0, !PT ;  /* 0x0000000117ff7812 */ /* 0x040fe4000780c0ff */
[----:B------:R-:W-:Y:S02]  /*5840*/  LOP3.LUT P2, RZ, R23, 0x2, RZ, 0xc0, !PT ;  /* 0x0000000217ff7812 */ /* 0x000fe4000784c0ff */
[----:B------:R-:W-:Y:S02]  /*5850*/  SHF.R.U32.HI R17, RZ, R17, R16 ;  /* 0x00000011ff117219 */ /* 0x000fe40000011610 */
[----:B------:R-:W-:Y:S02]  /*5860*/  PLOP3.LUT P0, PT, P0, P1, P2, 0xe0, 0x0 ;  /* 0x000000000000781c */ /* 0x000fe40000703c20 */
[----:B------:R-:W-:-:S02]  /*5870*/  LOP3.LUT P1, RZ, R0, 0x7fffff, RZ, 0xc0, !PT ;  /* 0x007fffff00ff7812 */ /* 0x000fc4000782c0ff */
[----:B------:R-:W-:-:S04]  /*5880*/  SEL R2, RZ, 0x1, !P0 ;  /* 0x00000001ff027807 */ /* 0x000fc80004000000 */
[----:B------:R-:W-:-:S04]  /*5890*/  IADD3 R2, PT, PT, -R2, RZ, RZ ;  /* 0x000000ff02027210 */ /* 0x000fc80007ffe1ff */
[----:B------:R-:W-:-:S13]  /*58a0*/  ISETP.GE.AND P0, PT, R2, RZ, PT ;  /* 0x000000ff0200720c */ /* 0x000fda0003f06270 */
[----:B------:R-:W-:-:S05]  /*58b0*/  @!P0 IADD3 R17, PT, PT, R17, 0x1, RZ ;  /* 0x0000000111118810 */ /* 0x000fca0007ffe0ff */
[----:B------:R-:W-:-:S05]  /*58c0*/  @!P1 IMAD.SHL.U32 R17, R17, 0x2, RZ ;  /* 0x0000000211119824 */ /* 0x000fca00078e00ff */
[----:B------:R-:W-:Y:S01]  /*58d0*/  LOP3.LUT R16, R17, 0x80000000, R0, 0xf8, !PT ;  /* 0x8000000011107812 */ /* 0x000fe200078ef800 */
[----:B------:R-:W-:Y:S06]  /*58e0*/  BRA `(.L_x_106) ;  /* 0x0000000000047947 */ /* 0x000fec0003800000 */
.L_x_107:
[----:B------:R0:W1:Y:S02]  /*58f0*/  MUFU.RCP R16, R0 ;  /* 0x0000000000107308 */ /* 0x0000640000001000 */
.L_x_106:
[----:B------:R-:W-:Y:S05]  /*5900*/  BSYNC.RECONVERGENT B2 ;  /* 0x0000000000027941 */ /* 0x000fea0003800200 */
.L_x_104:
[----:B------:R-:W-:Y:S01]  /*5910*/  HFMA2 R17, -RZ, RZ, 0, 0 ;  /* 0x00000000ff117431 */ /* 0x000fe200000001ff */
[----:B01----:R-:W-:Y:S01]  /*5920*/  MOV R0, R16 ;  /* 0x0000001000007202 */ /* 0x003fe20000000f00 */
[----:B------:R-:W-:-:S04]  /*5930*/  IMAD.MOV.U32 R16, RZ, RZ, R22 ;  /* 0x000000ffff107224 */ /* 0x000fc800078e0016 */
[----:B------:R-:W-:Y:S05]  /*5940*/  RET.REL.NODEC R16 `(medianKernel) ;  /* 0xffffffa410ac7950 */ /* 0x000fea0003c3ffff */
        .weak           $__internal_1_$__cuda_sm3x_div_rn_noftz_f32_slowpath
        .type           $__internal_1_$__cuda_sm3x_div_rn_noftz_f32_slowpath,@function
        .size           $__internal_1_$__cuda_sm3x_div_rn_noftz_f32_slowpath,(.L_x_121 - $__internal_1_$__cuda_sm3x_div_rn_noftz_f32_slowpath)
$__internal_1_$__cuda_sm3x_div_rn_noftz_f32_slowpath:
[----:B------:R-:W-:Y:S01]  /*5950*/  SHF.R.U32.HI R48, RZ, 0x17, R3 ;  /* 0x00000017ff307819 */ /* 0x000fe20000011603 */
[----:B------:R-:W-:Y:S01]  /*5960*/  BSSY.RECONVERGENT B1, `(.L_x_108) ;  /* 0x0000062000017945 */ /* 0x000fe20003800200 */
[----:B------:R-:W-:Y:S02]  /*5970*/  SHF.R.U32.HI R50, RZ, 0x17, R0 ;  /* 0x00000017ff327819 */ /* 0x000fe40000011600 */
[----:B------:R-:W-:Y:S02]  /*5980*/  LOP3.LUT R48, R48, 0xff, RZ, 0xc0, !PT ;  /* 0x000000ff30307812 */ /* 0x000fe400078ec0ff */
[----:B------:R-:W-:-:S03]  /*5990*/  LOP3.LUT R50, R50, 0xff, RZ, 0xc0, !PT ;  /* 0x000000ff32327812 */ /* 0x000fc600078ec0ff */
[----:B------:R-:W-:Y:S01]  /*59a0*/  VIADD R51, R48, 0xffffffff ;  /* 0xffffffff30337836 */ /* 0x000fe20000000000 */
[----:B------:R-:W-:-:S04]  /*59b0*/  IADD3 R52, PT, PT, R50, -0x1, RZ ;  /* 0xffffffff32347810 */ /* 0x000fc80007ffe0ff */
[----:B------:R-:W-:-:S04]  /*59c0*/  ISETP.GT.U32.AND P0, PT, R51, 0xfd, PT ;  /* 0x000000fd3300780c */ /* 0x000fc80003f04070 */
[----:B------:R-:W-:-:S13]  /*59d0*/  ISETP.GT.U32.OR P0, PT, R52, 0xfd, P0 ;  /* 0x000000fd3400780c */ /* 0x000fda0000704470 */
[----:B------:R-:W-:Y:S01]  /*59e0*/  @!P0 IMAD.MOV.U32 R49, RZ, RZ, RZ ;  /* 0x000000ffff318224 */ /* 0x000fe200078e00ff */
[----:B------:R-:W-:Y:S06]  /*59f0*/  @!P0 BRA `(.L_x_109) ;  /* 0x00000000005c8947 */ /* 0x000fec0003800000 */
[----:B------:R-:W-:Y:S02]  /*5a00*/  FSETP.GTU.FTZ.AND P0, PT, |R0|, +INF , PT ;  /* 0x7f8000000000780b */ /* 0x000fe40003f1c200 */
[----:B------:R-:W-:-:S04]  /*5a10*/  FSETP.GTU.FTZ.AND P1, PT, |R3|, +INF , PT ;  /* 0x7f8000000300780b */ /* 0x000fc80003f3c200 */
[----:B------:R-:W-:-:S13]  /*5a20*/  PLOP3.LUT P0, PT, P0, P1, PT, 0xf8, 0x8f ;  /* 0x00000000008f781c */ /* 0x000fda0000703f70 */
[----:B------:R-:W-:Y:S05]  /*5a30*/  @P0 BRA `(.L_x_110) ;  /* 0x00000004004c0947 */ /* 0x000fea0003800000 */
[----:B------:R-:W-:-:S13]  /*5a40*/  LOP3.LUT P0, RZ, R3, 0x7fffffff, R0, 0xc8, !PT ;  /* 0x7fffffff03ff7812 */ /* 0x000fda000780c800 */
[----:B------:R-:W-:Y:S05]  /*5a50*/  @!P0 BRA `(.L_x_111) ;  /* 0x00000004003c8947 */ /* 0x000fea0003800000 */
[C---:B------:R-:W-:Y:S02]  /*5a60*/  FSETP.NEU.FTZ.AND P3, PT, |R0|.reuse, +INF , PT ;  /* 0x7f8000000000780b */ /* 0x040fe40003f7d200 */
[----:B------:R-:W-:Y:S02]  /*5a70*/  FSETP.NEU.FTZ.AND P1, PT, |R3|, +INF , PT ;  /* 0x7f8000000300780b */ /* 0x000fe40003f3d200 */
[----:B------:R-:W-:-:S11]  /*5a80*/  FSETP.NEU.FTZ.AND P0, PT, |R0|, +INF , PT ;  /* 0x7f8000000000780b */ /* 0x000fd60003f1d200 */
[----:B------:R-:W-:Y:S05]  /*5a90*/  @!P1 BRA !P3, `(.L_x_111) ;  /* 0x00000004002c9947 */ /* 0x000fea0005800000 */
[----:B------:R-:W-:-:S04]  /*5aa0*/  LOP3.LUT P3, RZ, R0, 0x7fffffff, RZ, 0xc0, !PT ;  /* 0x7fffffff00ff7812 */ /* 0x000fc8000786c0ff */
[----:B------:R-:W-:-:S13]  /*5ab0*/  PLOP3.LUT P1, PT, P1, P3, PT, 0x2f, 0xf2 ;  /* 0x0000000000f2781c */ /* 0x000fda0000f26577 */
[----:B------:R-:W-:Y:S05]  /*5ac0*/  @P1 BRA `(.L_x_112) ;  /* 0x0000000400181947 */ /* 0x000fea0003800000 */
[----:B------:R-:W-:-:S04]  /*5ad0*/  LOP3.LUT P1, RZ, R3, 0x7fffffff, RZ, 0xc0, !PT ;  /* 0x7fffffff03ff7812 */ /* 0x000fc8000782c0ff */
[----:B------:R-:W-:-:S13]  /*5ae0*/  PLOP3.LUT P0, PT, P0, P1, PT, 0x2f, 0xf2 ;  /* 0x0000000000f2781c */ /* 0x000fda0000702577 */
[----:B------:R-:W-:Y:S05]  /*5af0*/  @P0 BRA `(.L_x_113) ;  /* 0x0000000400000947 */ /* 0x000fea0003800000 */
[----:B------:R-:W-:Y:S02]  /*5b00*/  ISETP.GE.AND P0, PT, R52, RZ, PT ;  /* 0x000000ff3400720c */ /* 0x000fe40003f06270 */
[----:B------:R-:W-:-:S11]  /*5b10*/  ISETP.GE.AND P1, PT, R51, RZ, PT ;  /* 0x000000ff3300720c */ /* 0x000fd60003f26270 */
[----:B------:R-:W-:Y:S01]  /*5b20*/  @P0 MOV R49, RZ ;  /* 0x000000ff00310202 */ /* 0x000fe20000000f00 */
[----:B------:R-:W-:Y:S02]  /*5b30*/  @!P0 IMAD.MOV.U32 R49, RZ, RZ, -0x40 ;  /* 0xffffffc0ff318424 */ /* 0x000fe400078e00ff */
[----:B------:R-:W-:Y:S01]  /*5b40*/  @!P0 FFMA R0, R0, 1.84467440737095516160e+19, RZ ;  /* 0x5f80000000008823 */ /* 0x000fe200000000ff */
[----:B------:R-:W-:Y:S02]  /*5b50*/  @!P1 FFMA R3, R3, 1.84467440737095516160e+19, RZ ;  /* 0x5f80000003039823 */ /* 0x000fe400000000ff */
[----:B------:R-:W-:-:S07]  /*5b60*/  @!P1 IADD3 R49, PT, PT, R49, 0x40, RZ ;  /* 0x0000004031319810 */ /* 0x000fce0007ffe0ff */
.L_x_109:
[----:B------:R-:W-:Y:S01]  /*5b70*/  LEA R54, R48, 0xc0800000, 0x17 ;  /* 0xc080000030367811 */ /* 0x000fe200078eb8ff */
[----:B------:R-:W-:Y:S01]  /*5b80*/  BSSY.RECONVERGENT B2, `(.L_x_114) ;  /* 0x0000036000027945 */ /* 0x000fe20003800200 */
[----:B------:R-:W-:-:S03]  /*5b90*/  IADD3 R51, PT, PT, R50, -0x7f, RZ ;  /* 0xffffff8132337810 */ /* 0x000fc60007ffe0ff */
[----:B------:R-:W-:Y:S02]  /*5ba0*/  IMAD.IADD R54, R3, 0x1, -R54 ;  /* 0x0000000103367824 */ /* 0x000fe400078e0a36 */
[----:B------:R-:W-:Y:S02]  /*5bb0*/  IMAD R0, R51, -0x800000, R0 ;  /* 0xff80000033007824 */ /* 0x000fe400078e0200 */
[----:B------:R-:W0:Y:S01]  /*5bc0*/  MUFU.RCP R52, R54 ;  /* 0x0000003600347308 */ /* 0x000e220000001000 */
[----:B------:R-:W-:-:S04]  /*5bd0*/  FADD.FTZ R3, -R54, -RZ ;  /* 0x800000ff36037221 */ /* 0x000fc80000010100 */
[----:B0-----:R-:W-:-:S04]  /*5be0*/  FFMA R53, R52, R3, 1 ;  /* 0x3f80000034357423 */ /* 0x001fc80000000003 */
[----:B------:R-:W-:-:S04]  /*5bf0*/  FFMA R53, R52, R53, R52 ;  /* 0x0000003534357223 */ /* 0x000fc80000000034 */
[----:B------:R-:W-:-:S04]  /*5c00*/  FFMA R50, R0, R53, RZ ;  /* 0x0000003500327223 */ /* 0x000fc800000000ff */
[----:B------:R-:W-:-:S04]  /*5c10*/  FFMA R52, R3, R50, R0 ;  /* 0x0000003203347223 */ /* 0x000fc80000000000 */
[----:B------:R-:W-:Y:S01]  /*5c20*/  FFMA R52, R53, R52, R50 ;  /* 0x0000003435347223 */ /* 0x000fe20000000032 */
[----:B------:R-:W-:-:S03]  /*5c30*/  IADD3 R50, PT, PT, R51, 0x7f, -R48 ;  /* 0x0000007f33327810 */ /* 0x000fc60007ffe830 */
[----:B------:R-:W-:Y:S02]  /*5c40*/  FFMA R3, R3, R52, R0 ;  /* 0x0000003403037223 */ /* 0x000fe40000000000 */
[----:B------:R-:W-:Y:S02]  /*5c50*/  IMAD.IADD R49, R50, 0x1, R49 ;  /* 0x0000000132317824 */ /* 0x000fe400078e0231 */
[----:B------:R-:W-:-:S05]  /*5c60*/  FFMA R0, R53, R3, R52 ;  /* 0x0000000335007223 */ /* 0x000fca0000000034 */
[----:B------:R-:W-:-:S04]  /*5c70*/  SHF.R.U32.HI R48, RZ, 0x17, R0 ;  /* 0x00000017ff307819 */ /* 0x000fc80000011600 */
[----:B------:R-:W-:-:S04]  /*5c80*/  LOP3.LUT R48, R48, 0xff, RZ, 0xc0, !PT ;  /* 0x000000ff30307812 */ /* 0x000fc800078ec0ff */
[----:B------:R-:W-:-:S05]  /*5c90*/  IADD3 R48, PT, PT, R48, R49, RZ ;  /* 0x0000003130307210 */ /* 0x000fca0007ffe0ff */
[----:B------:R-:W-:-:S05]  /*5ca0*/  VIADD R50, R48, 0xffffffff ;  /* 0xffffffff30327836 */ /* 0x000fca0000000000 */
[----:B------:R-:W-:-:S13]  /*5cb0*/  ISETP.GE.U32.AND P0, PT, R50, 0xfe, PT ;  /* 0x000000fe3200780c */ /* 0x000fda0003f06070 */
[----:B------:R-:W-:Y:S05]  /*5cc0*/  @!P0 BRA `(.L_x_115) ;  /* 0x0000000000808947 */ /* 0x000fea0003800000 */
[----:B------:R-:W-:-:S13]  /*5cd0*/  ISETP.GT.AND P0, PT, R48, 0xfe, PT ;  /* 0x000000fe3000780c */ /* 0x000fda0003f04270 */
[----:B------:R-:W-:Y:S05]  /*5ce0*/  @P0 BRA `(.L_x_116) ;  /* 0x00000000006c0947 */ /* 0x000fea0003800000 */
[----:B------:R-:W-:-:S13]  /*5cf0*/  ISETP.GE.AND P0, PT, R48, 0x1, PT ;  /* 0x000000013000780c */ /* 0x000fda0003f06270 */
[----:B------:R-:W-:Y:S05]  /*5d00*/  @P0 BRA `(.L_x_117) ;  /* 0x0000000000740947 */ /* 0x000fea0003800000 */
[----:B------:R-:W-:Y:S02]  /*5d10*/  ISETP.GE.AND P0, PT, R48, -0x18, PT ;  /* 0xffffffe83000780c */ /* 0x000fe40003f06270 */
[----:B------:R-:W-:-:S11]  /*5d20*/  LOP3.LUT R0, R0, 0x80000000, RZ, 0xc0, !PT ;  /* 0x8000000000007812 */ /* 0x000fd600078ec0ff */
[----:B------:R-:W-:Y:S05]  /*5d30*/  @!P0 BRA `(.L_x_117) ;  /* 0x0000000000688947 */ /* 0x000fea0003800000 */
[CCC-:B------:R-:W-:Y:S01]  /*5d40*/  FFMA.RZ R49, R53.reuse, R3.reuse, R52.reuse ;  /* 0x0000000335317223 */ /* 0x1c0fe2000000c034 */
[CCC-:B------:R-:W-:Y:S01]  /*5d50*/  FFMA.RP R50, R53.reuse, R3.reuse, R52.reuse ;  /* 0x0000000335327223 */ /* 0x1c0fe20000008034 */
[----:B------:R-:W-:Y:S01]  /*5d60*/  FFMA.RM R53, R53, R3, R52 ;  /* 0x0000000335357223 */ /* 0x000fe20000004034 */
[C---:B------:R-:W-:Y:S02]  /*5d70*/  IADD3 R3, PT, PT, R48.reuse, 0x20, RZ ;  /* 0x0000002030037810 */ /* 0x040fe40007ffe0ff */
[----:B------:R-:W-:Y:S02]  /*5d80*/  LOP3.LUT R49, R49, 0x7fffff, RZ, 0xc0, !PT ;  /* 0x007fffff31317812 */ /* 0x000fe400078ec0ff */
[C---:B------:R-:W-:Y:S02]  /*5d90*/  ISETP.NE.AND P3, PT, R48.reuse, RZ, PT ;  /* 0x000000ff3000720c */ /* 0x040fe40003f65270 */
[----:B------:R-:W-:Y:S02]  /*5da0*/  LOP3.LUT R52, R49, 0x800000, RZ, 0xfc, !PT ;  /* 0x0080000031347812 */ /* 0x000fe400078efcff */
[----:B------:R-:W-:Y:S01]  /*5db0*/  ISETP.NE.AND P1, PT, R48, RZ, PT ;  /* 0x000000ff3000720c */ /* 0x000fe20003f25270 */
[----:B------:R-:W-:Y:S01]  /*5dc0*/  IMAD.MOV R48, RZ, RZ, -R48 ;  /* 0x000000ffff307224 */ /* 0x000fe200078e0a30 */
[----:B------:R-:W-:-:S02]  /*5dd0*/  SHF.L.U32 R3, R52, R3, RZ ;  /* 0x0000000334037219 */ /* 0x000fc400000006ff */
[----:B------:R-:W-:Y:S02]  /*5de0*/  FSETP.NEU.FTZ.AND P0, PT, R50, R53, PT ;  /* 0x000000353200720b */ /* 0x000fe40003f1d000 */
[----:B------:R-:W-:Y:S02]  /*5df0*/  SEL R49, R48, RZ, P3 ;  /* 0x000000ff30317207 */ /* 0x000fe40001800000 */
[----:B------:R-:W-:Y:S02]  /*5e00*/  ISETP.NE.AND P1, PT, R3, RZ, P1 ;  /* 0x000000ff0300720c */ /* 0x000fe40000f25270 */
[----:B------:R-:W-:Y:S02]  /*5e10*/  SHF.R.U32.HI R52, RZ, R49, R52 ;  /* 0x00000031ff347219 */ /* 0x000fe40000011634 */
[----:B------:R-:W-:Y:S02]  /*5e20*/  PLOP3.LUT P0, PT, P0, P1, PT, 0xf8, 0x8f ;  /* 0x00000000008f781c */ /* 0x000fe40000703f70 */
[----:B------:R-:W-:-:S02]  /*5e30*/  SHF.R.U32.HI R48, RZ, 0x1, R52 ;  /* 0x00000001ff307819 */ /* 0x000fc40000011634 */
[----:B------:R-:W-:-:S04]  /*5e40*/  SEL R3, RZ, 0x1, !P0 ;  /* 0x00000001ff037807 */ /* 0x000fc80004000000 */
[----:B------:R-:W-:-:S04]  /*5e50*/  LOP3.LUT R3, R3, 0x1, R48, 0xf8, !PT ;  /* 0x0000000103037812 */ /* 0x000fc800078ef830 */
[----:B------:R-:W-:-:S04]  /*5e60*/  LOP3.LUT R3, R3, R52, RZ, 0xc0, !PT ;  /* 0x0000003403037212 */ /* 0x000fc800078ec0ff */
[----:B------:R-:W-:-:S04]  /*5e70*/  IADD3 R3, PT, PT, R48, R3, RZ ;  /* 0x0000000330037210 */ /* 0x000fc80007ffe0ff */
[----:B------:R-:W-:Y:S01]  /*5e80*/  LOP3.LUT R0, R3, R0, RZ, 0xfc, !PT ;  /* 0x0000000003007212 */ /* 0x000fe200078efcff */
[----:B------:R-:W-:Y:S06]  /*5e90*/  BRA `(.L_x_117) ;  /* 0x0000000000107947 */ /* 0x000fec0003800000 */
.L_x_116:
[----:B------:R-:W-:-:S04]  /*5ea0*/  LOP3.LUT R0, R0, 0x80000000, RZ, 0xc0, !PT ;  /* 0x8000000000007812 */ /* 0x000fc800078ec0ff */
[----:B------:R-:W-:Y:S01]  /*5eb0*/  LOP3.LUT R0, R0, 0x7f800000, RZ, 0xfc, !PT ;  /* 0x7f80000000007812 */ /* 0x000fe200078efcff */
[----:B------:R-:W-:Y:S06]  /*5ec0*/  BRA `(.L_x_117) ;  /* 0x0000000000047947 */ /* 0x000fec0003800000 */
.L_x_115:
[----:B------:R-:W-:-:S07]  /*5ed0*/  IMAD R0, R49, 0x800000, R0 ;  /* 0x0080000031007824 */ /* 0x000fce00078e0200 */
.L_x_117:
[----:B------:R-:W-:Y:S05]  /*5ee0*/  BSYNC.RECONVERGENT B2 ;  /* 0x0000000000027941 */ /* 0x000fea0003800200 */
.L_x_114:
[----:B------:R-:W-:Y:S05]  /*5ef0*/  BRA `(.L_x_118) ;  /* 0x0000000000207947 */ /* 0x000fea0003800000 */
.L_x_113:
[----:B------:R-:W-:-:S04]  /*5f00*/  LOP3.LUT R0, R3, 0x80000000, R0, 0x48, !PT ;  /* 0x8000000003007812 */ /* 0x000fc800078e4800 */
[----:B------:R-:W-:Y:S01]  /*5f10*/  LOP3.LUT R0, R0, 0x7f800000, RZ, 0xfc, !PT ;  /* 0x7f80000000007812 */ /* 0x000fe200078efcff */
[----:B------:R-:W-:Y:S06]  /*5f20*/  BRA `(.L_x_118) ;  /* 0x0000000000147947 */ /* 0x000fec0003800000 */
.L_x_112:
[----:B------:R-:W-:Y:S01]  /*5f30*/  LOP3.LUT R0, R3, 0x80000000, R0, 0x48, !PT ;  /* 0x8000000003007812 */ /* 0x000fe200078e4800 */
[----:B------:R-:W-:Y:S06]  /*5f40*/  BRA `(.L_x_118) ;  /* 0x00000000000c7947 */ /* 0x000fec0003800000 */
.L_x_111:
[----:B------:R-:W0:Y:S01]  /*5f50*/  MUFU.RSQ R0, -QNAN ;  /* 0xffc0000000007908 */ /* 0x000e220000001400 */
[----:B------:R-:W-:Y:S05]  /*5f60*/  BRA `(.L_x_118) ;  /* 0x0000000000047947 */ /* 0x000fea0003800000 */
.L_x_110:
[----:B------:R-:W-:-:S07]  /*5f70*/  FADD.FTZ R0, R0, R3 ;  /* 0x0000000300007221 */ /* 0x000fce0000010000 */
.L_x_118:
[----:B------:R-:W-:Y:S05]  /*5f80*/  BSYNC.RECONVERGENT B1 ;  /* 0x0000000000017941 */ /* 0x000fea0003800200 */
.L_x_108:
[----:B------:R-:W-:-:S04]  /*5f90*/  HFMA2 R3, -RZ, RZ, 0, 0 ;  /* 0x00000000ff037431 */ /* 0x000fc800000001ff */
[----:B0-----:R-:W-:Y:S05]  /*5fa0*/  RET.REL.NODEC R2 `(medianKernel) ;  /* 0xffffffa002147950 */ /* 0x001fea0003c3ffff */
.L_x_119:
[----:B------:R-:W-:-:S00]  /*5fb0*/  BRA `(.L_x_119) ;  /* 0xfffffffc00fc7947 */ /* 0x000fc0000383ffff */
[----:B------:R-:W-:-:S00]  /*5fc0*/  NOP ;  /* 0x0000000000007918 */ /* 0x000fc00000000000 */
        /* <DEDUP_REMOVED lines=11> */
.L_x_121:


//--------------------- .nv.shared.reserved.0     --------------------------
	.section	.nv.shared.reserved.0,"aw",@nobits
	.weak		__nv_reservedSMEM_offset_0_alias
	.size		__nv_reservedSMEM_offset_0_alias, 0, 64
	.other		__nv_reservedSMEM_offset_0_alias,@"STO_CUDA_RESERVED_SHARED STV_DEFAULT"
__nv_reservedSMEM_offset_0_alias:
	.zero		0
	.zero		64


//--------------------- .nv.constant0.medianKernel --------------------------
	.section	.nv.constant0.medianKernel,"a",@progbits
	.sectionflags	@""
	.align	4
.nv.constant0.medianKernel:
	.zero		964


//--------------------- SYMBOLS --------------------------

	.type		.nv.reservedSmem.offset0,@object
	.size		.nv.reservedSmem.offset0,0x4
